	.target	sm_90a

	.elftype	@"ET_EXEC"


//--------------------- .note.nv.tkinfo           --------------------------
	.section	.note.nv.tkinfo,"",@"SHT_NOTE"
	.sectionflags	@"SHF_NOTE_NV_TKINFO"
	.tkinfo
        /*0018*/ 	.word	0x00000002
        /*0030*/ 	.string	""
        /*0030*/ 	.string	"ptxas"
        /*0030*/ 	.string	"Cuda compilation tools, release 13.0, V13.0.88"
        /*0030*/ 	.string	"Build cuda_13.0.r13.0/compiler.36424714_0"
        /*0030*/ 	.string	"-v  -suppress-debug-info  -lineinfo  -arch sm_90a "



//--------------------- .note.nv.cuinfo           --------------------------
	.section	.note.nv.cuinfo,"",@"SHT_NOTE"
	.sectionflags	@"SHF_NOTE_NV_CUINFO"
        /*0018*/ 	.short	0x0002
        /*001a*/ 	.short	0x005a
        /*001c*/ 	.short	0x0082
	.zero		2


//--------------------- .nv.info                  --------------------------
	.section	.nv.info,"",@"SHT_CUDA_INFO"
	.align	4


	//----- nvinfo : EIATTR_REGCOUNT
	.align		4
        /*0000*/ 	.byte	0x04, 0x2f
        /*0002*/ 	.short	(.L_1 - .L_0)
	.align		4
.L_0:
        /*0004*/ 	.word	index@(gluon_wgmma)
        /*0008*/ 	.word	0x0000005a


	//----- nvinfo : EIATTR_FRAME_SIZE
	.align		4
.L_1:
        /*000c*/ 	.byte	0x04, 0x11
        /*000e*/ 	.short	(.L_3 - .L_2)
	.align		4
.L_2:
        /*0010*/ 	.word	index@(gluon_wgmma)
        /*0014*/ 	.word	0x00000000


	//----- nvinfo : EIATTR_MIN_STACK_SIZE
	.align		4
.L_3:
        /*0018*/ 	.byte	0x04, 0x12
        /*001a*/ 	.short	(.L_5 - .L_4)
	.align		4
.L_4:
        /*001c*/ 	.word	index@(gluon_wgmma)
        /*0020*/ 	.word	0x00000000
.L_5:


//--------------------- .nv.compat                --------------------------
	.section	.nv.compat,"",@"SHT_CUDA_COMPAT_INFO"
	.align	4
        /*0000*/ 	.byte	0x02, 0x09, 0x01, 0x00, 0x02, 0x02, 0x04, 0x00, 0x02, 0x05, 0x05, 0x00, 0x03, 0x07, 0x01, 0x01
        /*0010*/ 	.byte	0x02, 0x03, 0x03, 0x00, 0x02, 0x06, 0x01, 0x00, 0x04, 0x0b, 0x08, 0x00, 0x00, 0x00, 0x00, 0x00
        /*0020*/ 	.byte	0x00, 0x00, 0x00, 0x00


//--------------------- .nv.info.gluon_wgmma      --------------------------
	.section	.nv.info.gluon_wgmma,"",@"SHT_CUDA_INFO"
	.sectionflags	@""
	.align	4


	//----- nvinfo : EIATTR_CUDA_API_VERSION
	.align		4
        /*0000*/ 	.byte	0x04, 0x37
        /*0002*/ 	.short	(.L_7 - .L_6)
.L_6:
        /*0004*/ 	.word	0x00000082


	//----- nvinfo : EIATTR_KPARAM_INFO
	.align		4
.L_7:
        /*0008*/ 	.byte	0x04, 0x17
        /*000a*/ 	.short	(.L_9 - .L_8)
.L_8:
        /*000c*/ 	.word	0x00000000
        /*0010*/ 	.short	0x000a
        /*0012*/ 	.short	0x0048
        /*0014*/ 	.byte	0x00, 0xf4, 0x21, 0x00


	//----- nvinfo : EIATTR_KPARAM_INFO
	.align		4
.L_9:
        /*0018*/ 	.byte	0x04, 0x17
        /*001a*/ 	.short	(.L_11 - .L_10)
.L_10:
        /*001c*/ 	.word	0x00000000
        /*0020*/ 	.short	0x0009
        /*0022*/ 	.short	0x0040
        /*0024*/ 	.byte	0x00, 0xf4, 0x21, 0x00


	//----- nvinfo : EIATTR_KPARAM_INFO
	.align		4
.L_11:
        /*0028*/ 	.byte	0x04, 0x17
        /*002a*/ 	.short	(.L_13 - .L_12)
.L_12:
        /*002c*/ 	.word	0x00000000
        /*0030*/ 	.short	0x0008
        /*0032*/ 	.short	0x0038
        /*0034*/ 	.byte	0x00, 0xf0, 0x21, 0x00


	//----- nvinfo : EIATTR_KPARAM_INFO
	.align		4
.L_13:
        /*0038*/ 	.byte	0x04, 0x17
        /*003a*/ 	.short	(.L_15 - .L_14)
.L_14:
        /*003c*/ 	.word	0x00000000
        /*0040*/ 	.short	0x0007
        /*0042*/ 	.short	0x0030
        /*0044*/ 	.byte	0x00, 0xf0, 0x21, 0x00


	//----- nvinfo : EIATTR_KPARAM_INFO
	.align		4
.L_15:
        /*0048*/ 	.byte	0x04, 0x17
        /*004a*/ 	.short	(.L_17 - .L_16)
.L_16:
        /*004c*/ 	.word	0x00000000
        /*0050*/ 	.short	0x0006
        /*0052*/ 	.short	0x0028
        /*0054*/ 	.byte	0x00, 0xf0, 0x21, 0x00


	//----- nvinfo : EIATTR_KPARAM_INFO
	.align		4
.L_17:
        /*0058*/ 	.byte	0x04, 0x17
        /*005a*/ 	.short	(.L_19 - .L_18)
.L_18:
        /*005c*/ 	.word	0x00000000
        /*0060*/ 	.short	0x0005
        /*0062*/ 	.short	0x0020
        /*0064*/ 	.byte	0x00, 0xf0, 0x11, 0x00


	//----- nvinfo : EIATTR_KPARAM_INFO
	.align		4
.L_19:
        /*0068*/ 	.byte	0x04, 0x17
        /*006a*/ 	.short	(.L_21 - .L_20)
.L_20:
        /*006c*/ 	.word	0x00000000
        /*0070*/ 	.short	0x0004
        /*0072*/ 	.short	0x001c
        /*0074*/ 	.byte	0x00, 0xf0, 0x11, 0x00


	//----- nvinfo : EIATTR_KPARAM_INFO
	.align		4
.L_21:
        /*0078*/ 	.byte	0x04, 0x17
        /*007a*/ 	.short	(.L_23 - .L_22)
.L_22:
        /*007c*/ 	.word	0x00000000
        /*0080*/ 	.short	0x0003
        /*0082*/ 	.short	0x0018
        /*0084*/ 	.byte	0x00, 0xf0, 0x11, 0x00


	//----- nvinfo : EIATTR_KPARAM_INFO
	.align		4
.L_23:
        /*0088*/ 	.byte	0x04, 0x17
        /*008a*/ 	.short	(.L_25 - .L_24)
.L_24:
        /*008c*/ 	.word	0x00000000
        /*0090*/ 	.short	0x0002
        /*0092*/ 	.short	0x0010
        /*0094*/ 	.byte	0x00, 0xf4, 0x21, 0x00


	//----- nvinfo : EIATTR_KPARAM_INFO
	.align		4
.L_25:
        /*0098*/ 	.byte	0x04, 0x17
        /*009a*/ 	.short	(.L_27 - .L_26)
.L_26:
        /*009c*/ 	.word	0x00000000
        /*00a0*/ 	.short	0x0001
        /*00a2*/ 	.short	0x0008
        /*00a4*/ 	.byte	0x00, 0xf4, 0x21, 0x00


	//----- nvinfo : EIATTR_KPARAM_INFO
	.align		4
.L_27:
        /*00a8*/ 	.byte	0x04, 0x17
        /*00aa*/ 	.short	(.L_29 - .L_28)
.L_28:
        /*00ac*/ 	.word	0x00000000
        /*00b0*/ 	.short	0x0000
        /*00b2*/ 	.short	0x0000
        /*00b4*/ 	.byte	0x00, 0xf4, 0x21, 0x00


	//----- nvinfo : EIATTR_SPARSE_MMA_MASK
	.align		4
.L_29:
        /*00b8*/ 	.byte	0x03, 0x50
        /*00ba*/ 	.short	0x0000


	//----- nvinfo : EIATTR_MAXREG_COUNT
	.align		4
        /*00bc*/ 	.byte	0x03, 0x1b
        /*00be*/ 	.short	0x00ff


	//----- nvinfo : EIATTR_NUM_BARRIERS
	.align		4
        /*00c0*/ 	.byte	0x02, 0x4c
        /*00c2*/ 	.byte	0x01
	.zero		1


	//----- nvinfo : EIATTR_MERCURY_ISA_VERSION
	.align		4
        /*00c4*/ 	.byte	0x03, 0x5f
        /*00c6*/ 	.short	0x0101


	//----- nvinfo : EIATTR_INT_WARP_WIDE_INSTR_OFFSETS
	.align		4
        /*00c8*/ 	.byte	0x04, 0x31
        /*00ca*/ 	.short	(.L_31 - .L_30)


	//   ....[0]....
.L_30:
        /*00cc*/ 	.word	0x00001320


	//   ....[1]....
        /*00d0*/ 	.word	0x00001340


	//   ....[2]....
        /*00d4*/ 	.word	0x000013f0


	//   ....[3]....
        /*00d8*/ 	.word	0x000018c0


	//   ....[4]....
        /*00dc*/ 	.word	0x000018d0


	//   ....[5]....
        /*00e0*/ 	.word	0x00001940


	//   ....[6]....
        /*00e4*/ 	.word	0x00001950


	//   ....[7]....
        /*00e8*/ 	.word	0x00002030


	//   ....[8]....
        /*00ec*/ 	.word	0x00002040


	//----- nvinfo : EIATTR_COOP_GROUP_MASK_REGIDS
	.align		4
.L_31:
        /*00f0*/ 	.byte	0x04, 0x29
        /*00f2*/ 	.short	(.L_33 - .L_32)


	//   ....[0]....
.L_32:
        /*00f4*/ 	.word	0xffffffff


	//   ....[1]....
        /*00f8*/ 	.word	0xffffffff


	//   ....[2]....
        /*00fc*/ 	.word	0xffffffff


	//----- nvinfo : EIATTR_COOP_GROUP_INSTR_OFFSETS
	.align		4
.L_33:
        /*0100*/ 	.byte	0x04, 0x28
        /*0102*/ 	.short	(.L_35 - .L_34)


	//   ....[0]....
.L_34:
        /*0104*/ 	.word	0x00000150


	//   ....[1]....
        /*0108*/ 	.word	0x00000700


	//   ....[2]....
        /*010c*/ 	.word	0x00000cf0


	//----- nvinfo : EIATTR_MBARRIER_INSTR_OFFSETS
	.align		4
.L_35:
        /*0110*/ 	.byte	0x04, 0x39
        /*0112*/ 	.short	(.L_37 - .L_36)


	//   ....[0]....
.L_36:
        /*0114*/ 	.word	0x00001490
        /*0118*/ 	.word	0x000000ff
        /*011c*/ 	.word	0x0000a000
        /*0120*/ 	.short	0x0100
        /*0122*/ 	.byte	0x14
	.zero		1


	//   ....[1]....
        /*0124*/ 	.word	0x000015d0
        /*0128*/ 	.word	0x000000ff
        /*012c*/ 	.word	0x0000a008
        /*0130*/ 	.short	0x0100
        /*0132*/ 	.byte	0x14
	.zero		1


	//   ....[2]....
        /*0134*/ 	.word	0x00001a00
        /*0138*/ 	.word	0x000000ff
        /*013c*/ 	.word	0x0000a000
        /*0140*/ 	.short	0x010a
        /*0142*/ 	.byte	0x12
	.zero		1


	//   ....[3]....
        /*0144*/ 	.word	0x00001d40
        /*0148*/ 	.word	0x000000ff
        /*014c*/ 	.word	0x0000a000
        /*0150*/ 	.short	0x0108
        /*0152*/ 	.byte	0x14
	.zero		1


	//   ....[4]....
        /*0154*/ 	.word	0x00001e60
        /*0158*/ 	.word	0x000000ff
        /*015c*/ 	.word	0x0000a008
        /*0160*/ 	.short	0x0108
        /*0162*/ 	.byte	0x14
	.zero		1


	//   ....[5]....
        /*0164*/ 	.word	0x000020d0
        /*0168*/ 	.word	0x000000ff
        /*016c*/ 	.word	0x0000a000
        /*0170*/ 	.short	0x010a
        /*0172*/ 	.byte	0x12
	.zero		1


	//----- nvinfo : EIATTR_NUM_MBARRIERS
	.align		4
.L_37:
        /*0174*/ 	.byte	0x03, 0x38
        /*0176*/ 	.short	0x0002


	//----- nvinfo : EIATTR_EXIT_INSTR_OFFSETS
	.align		4
        /*0178*/ 	.byte	0x04, 0x1c
        /*017a*/ 	.short	(.L_39 - .L_38)


	//   ....[0]....
.L_38:
        /*017c*/ 	.word	0x000020c0


	//----- nvinfo : EIATTR_REQNTID
	.align		4
.L_39:
        /*0180*/ 	.byte	0x04, 0x10
        /*0182*/ 	.short	(.L_41 - .L_40)
.L_40:
        /*0184*/ 	.word	0x00000100
        /*0188*/ 	.word	0x00000001
        /*018c*/ 	.word	0x00000001


	//----- nvinfo : EIATTR_CRS_STACK_SIZE
	.align		4
.L_41:
        /*0190*/ 	.byte	0x04, 0x1e
        /*0192*/ 	.short	(.L_43 - .L_42)
.L_42:
        /*0194*/ 	.word	0x00000000


	//----- nvinfo : EIATTR_CBANK_PARAM_SIZE
	.align		4
.L_43:
        /*0198*/ 	.byte	0x03, 0x19
        /*019a*/ 	.short	0x0050


	//----- nvinfo : EIATTR_PARAM_CBANK
	.align		4
        /*019c*/ 	.byte	0x04, 0x0a
        /*019e*/ 	.short	(.L_45 - .L_44)
	.align		4
.L_44:
        /*01a0*/ 	.word	index@(.nv.constant0.gluon_wgmma)
        /*01a4*/ 	.short	0x0210
        /*01a6*/ 	.short	0x0050


	//----- nvinfo : EIATTR_SW_WAR
	.align		4
.L_45:
        /*01a8*/ 	.byte	0x04, 0x36
        /*01aa*/ 	.short	(.L_47 - .L_46)
.L_46:
        /*01ac*/ 	.word	0x00000008
.L_47:


//--------------------- .nv.callgraph             --------------------------
	.section	.nv.callgraph,"",@"SHT_CUDA_CALLGRAPH"
	.align	4
	.sectionentsize	8
	.align		4
        /*0000*/ 	.word	0x00000000
	.align		4
        /*0004*/ 	.word	0xffffffff
	.align		4
        /*0008*/ 	.word	0x00000000
	.align		4
        /*000c*/ 	.word	0xfffffffe
	.align		4
        /*0010*/ 	.word	0x00000000
	.align		4
        /*0014*/ 	.word	0xfffffffd
	.align		4
        /*0018*/ 	.word	0x00000000
	.align		4
        /*001c*/ 	.word	0xfffffffc


//--------------------- .text.gluon_wgmma         --------------------------
	.section	.text.gluon_wgmma,"ax",@progbits
	.align	128
        .global         gluon_wgmma
        .type           gluon_wgmma,@function
        .size           gluon_wgmma,(.L_x_52 - gluon_wgmma)
        .other          gluon_wgmma,@"STO_CUDA_ENTRY STV_DEFAULT"
gluon_wgmma:
.text.gluon_wgmma:
[----:B------:R-:W-:Y:S01]  /*0000*/  LDC R1, c[0x0][0x28] ;  /* 0x00000a00ff017b82 */ /* 0x000fe20000000800 */
[----:B------:R-:W1:Y:S07]  /*0010*/  S2R R0, SR_TID.X ;  /* 0x0000000000007919 */ /* 0x000e6e0000002100 */
[----:B------:R-:W2:Y:S01]  /*0020*/  S2UR UR4, SR_CgaCtaId ;  /* 0x00000000000479c3 */ /* 0x000ea20000008800 */
[----:B------:R-:W-:Y:S01]  /*0030*/  UMOV UR20, 0x400 ;  /* 0x0000040000147882 */ /* 0x000fe20000000000 */
[----:B------:R-:W-:Y:S01]  /*0040*/  ULDC UR6, c[0x0][0xc] ;  /* 0x0000030000067ab9 */ /* 0x000fe20000000800 */
[----:B------:R-:W-:Y:S01]  /*0050*/  ULDC.64 UR26, c[0x0][0x250] ;  /* 0x00009400001a7ab9 */ /* 0x000fe20000000a00 */
[----:B------:R-:W-:Y:S04]  /*0060*/  BSSY B0, `(.L_x_0) ;  /* 0x000001f000007945 */ /* 0x000fe80003800000 */
[----:B------:R-:W3:Y:S08]  /*0070*/  LDC R4, c[0x0][0x228] ;  /* 0x00008a00ff047b82 */ /* 0x000ef00000000800 */
[----:B------:R-:W4:Y:S08]  /*0080*/  LDC R13, c[0x0][0x230] ;  /* 0x00008c00ff0d7b82 */ /* 0x000f300000000800 */
[----:B------:R-:W-:Y:S01]  /*0090*/  S2UR UR28, SR_CTAID.Y ;  /* 0x00000000001c79c3 */ /* 0x000fe20000002600 */
[----:B--2---:R-:W-:-:S03]  /*00a0*/  ULEA UR20, UR4, UR20, 0x18 ;  /* 0x0000001404147291 */ /* 0x004fc6000f8ec03f */
[----:B------:R-:W-:Y:S01]  /*00b0*/  ULDC UR4, c[0x0][0x10] ;  /* 0x0000040000047ab9 */ /* 0x000fe20000000800 */
[----:B-1----:R-:W-:-:S03]  /*00c0*/  LOP3.LUT R6, R0, 0xff, RZ, 0xc0, !PT ;  /* 0x000000ff00067812 */ /* 0x002fc600078ec0ff */
[----:B------:R-:W1:Y:S01]  /*00d0*/  S2UR UR5, SR_CTAID.Z ;  /* 0x00000000000579c3 */ /* 0x000e620000002700 */
[----:B---3--:R-:W-:Y:S01]  /*00e0*/  VIADD R4, R4, 0xffffffff ;  /* 0xffffffff04047836 */ /* 0x008fe20000000000 */
[C---:B------:R-:W-:Y:S02]  /*00f0*/  ISETP.GE.U32.AND P0, PT, R6.reuse, 0x20, PT ;  /* 0x000000200600780c */ /* 0x040fe40003f06070 */
[C---:B------:R-:W-:Y:S02]  /*0100*/  ISETP.NE.U32.AND P2, PT, R6.reuse, RZ, PT ;  /* 0x000000ff0600720c */ /* 0x040fe40003f45070 */
[----:B------:R-:W-:Y:S02]  /*0110*/  LEA R12, R6, UR20, 0x2 ;  /* 0x00000014060c7c11 */ /* 0x000fe4000f8e10ff */
[----:B------:R-:W2:Y:S01]  /*0120*/  S2UR UR29, SR_CTAID.X ;  /* 0x00000000001d79c3 */ /* 0x000ea20000002500 */
[----:B----4-:R-:W-:-:S06]  /*0130*/  VIADD R9, R13, 0xffffffff ;  /* 0xffffffff0d097836 */ /* 0x010fcc0000000000 */
[----:B------:R3:W-:Y:S01]  /*0140*/  @!P0 STS [R12], RZ ;  /* 0x000000ff0c008388 */ /* 0x0007e20000000800 */
[----:B------:R-:W-:-:S03]  /*0150*/  NOP ;  /* 0x0000000000007918 */ /* 0x000fc60000000000 */
[----:B------:R3:W-:Y:S01]  /*0160*/  @!P2 STS [UR20+0x24], R4 ;  /* 0x00002404ff00a988 */ /* 0x0007e20008000814 */
[----:B-1----:R-:W-:-:S03]  /*0170*/  UIMAD UR4, UR5, UR4, UR28 ;  /* 0x00000004050472a4 */ /* 0x002fc6000f8e021c */
[----:B------:R3:W-:Y:S01]  /*0180*/  @!P2 STS [UR20+0x20], R9 ;  /* 0x00002009ff00a988 */ /* 0x0007e20008000814 */
[----:B--2---:R-:W-:-:S04]  /*0190*/  UIMAD UR4, UR4, UR6, UR29 ;  /* 0x00000006040472a4 */ /* 0x004fc8000f8e021d */
[----:B------:R-:W-:-:S03]  /*01a0*/  UIMAD UR5, UR4, 0x180, URZ ;  /* 0x00000180040578a4 */ /* 0x000fc6000f8e023f */
[----:B------:R-:W-:Y:S01]  /*01b0*/  UMOV UR4, URZ ;  /* 0x0000003f00047c82 */ /* 0x000fe20008000000 */
[----:B------:R-:W-:-:S04]  /*01c0*/  UIADD3 UR22, UP0, UR5, UR26, URZ ;  /* 0x0000001a05167290 */ /* 0x000fc8000ff1e03f */
[----:B------:R-:W-:Y:S01]  /*01d0*/  ULEA.HI.X.SX32 UR23, UR5, UR27, 0x1, UP0 ;  /* 0x0000001b05177291 */ /* 0x000fe200080f0e3f */
[----:B---3--:R-:W-:Y:S11]  /*01e0*/  @P2 BRA `(.L_x_1) ;  /* 0x0000000000182947 */ /* 0x008ff60003800000 */
[----:B------:R-:W1:Y:S01]  /*01f0*/  LDS R2, [UR20+0x8] ;  /* 0x00000814ff027984 */ /* 0x000e620008000800 */
[----:B------:R-:W2:Y:S01]  /*0200*/  LDC.64 R10, c[0x0][0x210] ;  /* 0x00008400ff0a7b82 */ /* 0x000ea20000000a00 */
[----:B------:R-:W-:Y:S02]  /*0210*/  IMAD.MOV.U32 R3, RZ, RZ, 0x70 ;  /* 0x00000070ff037424 */ /* 0x000fe400078e00ff */
[----:B--2---:R2:W-:Y:S03]  /*0220*/  STS.64 [UR20], R10 ;  /* 0x0000000aff007988 */ /* 0x0045e60008000a14 */
[----:B-1----:R-:W-:-:S05]  /*0230*/  LOP3.LUT R2, R2, 0x10, R3, 0xd8, !PT ;  /* 0x0000001002027812 */ /* 0x002fca00078ed803 */
[----:B------:R2:W-:Y:S02]  /*0240*/  STS [UR20+0x8], R2 ;  /* 0x00000802ff007988 */ /* 0x0005e40008000814 */
.L_x_1:
[----:B------:R-:W-:Y:S05]  /*0250*/  BSYNC B0 ;  /* 0x0000000000007941 */ /* 0x000fea0003800000 */
.L_x_0:
[----:B------:R-:W-:Y:S04]  /*0260*/  BSSY B0, `(.L_x_2) ;  /* 0x000000a000007945 */ /* 0x000fe80003800000 */
[----:B------:R-:W-:Y:S05]  /*0270*/  @P2 BRA `(.L_x_3) ;  /* 0x0000000000202947 */ /* 0x000fea0003800000 */
[----:B--2---:R-:W1:Y:S01]  /*0280*/  LDS R2, [UR20+0x34] ;  /* 0x00003414ff027984 */ /* 0x004e620008000800 */
[----:B------:R-:W-:Y:S02]  /*0290*/  IMAD.MOV.U32 R3, RZ, RZ, 0x1f000000 ;  /* 0x1f000000ff037424 */ /* 0x000fe400078e00ff */
[----:B------:R-:W-:Y:S01]  /*02a0*/  @!P2 IMAD.MOV.U32 R5, RZ, RZ, 0x3f ;  /* 0x0000003fff05a424 */ /* 0x000fe200078e00ff */
[----:B------:R-:W2:Y:S02]  /*02b0*/  @!P2 LDS R8, [UR20+0x38] ;  /* 0x00003814ff08a984 */ /* 0x000ea40008000800 */
[----:B-1----:R-:W-:Y:S02]  /*02c0*/  LOP3.LUT R2, R2, 0xff000000, R3, 0xb8, !PT ;  /* 0xff00000002027812 */ /* 0x002fe400078eb803 */
[----:B--2---:R-:W-:-:S03]  /*02d0*/  @!P2 LOP3.LUT R3, R8, 0xff, R5, 0xb8, !PT ;  /* 0x000000ff0803a812 */ /* 0x004fc600078eb805 */
[----:B------:R1:W-:Y:S04]  /*02e0*/  STS [UR20+0x34], R2 ;  /* 0x00003402ff007988 */ /* 0x0003e80008000814 */
[----:B------:R1:W-:Y:S02]  /*02f0*/  @!P2 STS [UR20+0x38], R3 ;  /* 0x00003803ff00a988 */ /* 0x0003e40008000814 */
.L_x_3:
[----:B------:R-:W-:Y:S05]  /*0300*/  BSYNC B0 ;  /* 0x0000000000007941 */ /* 0x000fea0003800000 */
.L_x_2:
[----:B------:R-:W-:Y:S04]  /*0310*/  BSSY B0, `(.L_x_4) ;  /* 0x000000e000007945 */ /* 0x000fe80003800000 */
[----:B------:R-:W-:Y:S05]  /*0320*/  @P2 BRA `(.L_x_5) ;  /* 0x0000000000302947 */ /* 0x000fea0003800000 */
[----:B-1----:R-:W1:Y:S01]  /*0330*/  LDS R3, [UR20+0x34] ;  /* 0x00003414ff037984 */ /* 0x002e620008000800 */
[----:B--2---:R-:W2:Y:S03]  /*0340*/  LDC.64 R10, c[0x0][0x238] ;  /* 0x00008e00ff0a7b82 */ /* 0x004ea60000000a00 */
[----:B------:R-:W3:Y:S01]  /*0350*/  LDS R2, [UR20+0x1c] ;  /* 0x00001c14ff027984 */ /* 0x000ee20008000800 */
[C---:B--2---:R-:W-:Y:S01]  /*0360*/  SHF.L.U64.HI R8, R10.reuse, 0x1, R11 ;  /* 0x000000010a087819 */ /* 0x044fe2000001020b */
[----:B------:R-:W-:-:S03]  /*0370*/  IMAD.SHL.U32 R5, R10, 0x2, RZ ;  /* 0x000000020a057824 */ /* 0x000fc600078e00ff */
[--C-:B------:R-:W-:Y:S02]  /*0380*/  SHF.R.U32.HI R7, RZ, 0x4, R8.reuse ;  /* 0x00000004ff077819 */ /* 0x100fe40000011608 */
[----:B------:R-:W-:-:S05]  /*0390*/  SHF.R.U64 R5, R5, 0x4, R8 ;  /* 0x0000000405057819 */ /* 0x000fca0000001208 */
[----:B------:R4:W-:Y:S01]  /*03a0*/  STS [UR20+0xc], R5 ;  /* 0x00000c05ff007988 */ /* 0x0009e20008000814 */
[----:B-1----:R-:W-:Y:S02]  /*03b0*/  LOP3.LUT R3, R3, 0x7, RZ, 0xb8, !PT ;  /* 0x0000000703037812 */ /* 0x002fe400078eb8ff */
[----:B---3--:R-:W-:-:S03]  /*03c0*/  LOP3.LUT R2, R2, 0xf, R7, 0xb8, !PT ;  /* 0x0000000f02027812 */ /* 0x008fc600078eb807 */
[----:B------:R4:W-:Y:S04]  /*03d0*/  STS [UR20+0x34], R3 ;  /* 0x00003403ff007988 */ /* 0x0009e80008000814 */
[----:B------:R4:W-:Y:S02]  /*03e0*/  STS [UR20+0x1c], R2 ;  /* 0x00001c02ff007988 */ /* 0x0009e40008000814 */
.L_x_5:
[----:B------:R-:W-:Y:S05]  /*03f0*/  BSYNC B0 ;  /* 0x0000000000007941 */ /* 0x000fea0003800000 */
.L_x_4:
[----:B------:R-:W-:Y:S04]  /*0400*/  BSSY B1, `(.L_x_6) ;  /* 0x000001a000017945 */ /* 0x000fe80003800000 */
[----:B------:R-:W-:Y:S04]  /*0410*/  BSSY B0, `(.L_x_7) ;  /* 0x0000015000007945 */ /* 0x000fe80003800000 */
[----:B------:R-:W-:Y:S05]  /*0420*/  @P2 BRA `(.L_x_8) ;  /* 0x0000000000202947 */ /* 0x000fea0003800000 */
[----:B-12-4-:R-:W1:Y:S02]  /*0430*/  LDS R2, [UR20+0x34] ;  /* 0x00003414ff027984 */ /* 0x016e640008000800 */
[----:B-1----:R-:W-:-:S05]  /*0440*/  LOP3.LUT R2, R2, 0x38, RZ, 0xb8, !PT ;  /* 0x0000003802027812 */ /* 0x002fca00078eb8ff */
[----:B------:R1:W-:Y:S01]  /*0450*/  STS [UR20+0x34], R2 ;  /* 0x00003402ff007988 */ /* 0x0003e20008000814 */
[----:B------:R-:W-:Y:S05]  /*0460*/  @P2 BRA `(.L_x_9) ;  /* 0x0000000000202947 */ /* 0x000fea0003800000 */
[----:B-1----:R-:W1:Y:S01]  /*0470*/  LDS R2, [UR20+0x8] ;  /* 0x00000814ff027984 */ /* 0x002e620008000800 */
[----:B------:R-:W-:-:S05]  /*0480*/  IMAD.MOV.U32 R3, RZ, RZ, 0x780 ;  /* 0x00000780ff037424 */ /* 0x000fca00078e00ff */
[----:B-1----:R-:W-:-:S05]  /*0490*/  LOP3.LUT R2, R2, 0x500, R3, 0xd8, !PT ;  /* 0x0000050002027812 */ /* 0x002fca00078ed803 */
[----:B------:R3:W-:Y:S02]  /*04a0*/  STS [UR20+0x8], R2 ;  /* 0x00000802ff007988 */ /* 0x0007e40008000814 */
.L_x_8:
[----:B------:R-:W-:Y:S05]  /*04b0*/  @P2 BRA `(.L_x_10) ;  /* 0x0000000000282947 */ /* 0x000fea0003800000 */
[----:B-1234-:R-:W1:Y:S02]  /*04c0*/  LDS R2, [UR20+0x8] ;  /* 0x00000814ff027984 */ /* 0x01ee640008000800 */
[----:B-1----:R-:W-:-:S05]  /*04d0*/  LOP3.LUT R2, R2, 0x1800, RZ, 0xb8, !PT ;  /* 0x0000180002027812 */ /* 0x002fca00078eb8ff */
[----:B------:R2:W-:Y:S02]  /*04e0*/  STS [UR20+0x8], R2 ;  /* 0x00000802ff007988 */ /* 0x0005e40008000814 */
.L_x_9:
[----:B------:R-:W-:Y:S05]  /*04f0*/  @P2 BREAK B0 ;  /* 0x0000000000002942 */ /* 0x000fea0003800000 */
[----:B------:R-:W-:Y:S05]  /*0500*/  @P2 BRA `(.L_x_11) ;  /* 0x0000000000242947 */ /* 0x000fea0003800000 */
[----:B------:R-:W3:Y:S01]  /*0510*/  LDS R3, [UR20+0x8] ;  /* 0x00000814ff037984 */ /* 0x000ee20008000800 */
[----:B-12---:R-:W-:-:S05]  /*0520*/  IMAD.MOV.U32 R2, RZ, RZ, 0x6000 ;  /* 0x00006000ff027424 */ /* 0x006fca00078e00ff */
[----:B---3--:R-:W-:-:S04]  /*0530*/  LOP3.LUT R2, R3, 0x4000, R2, 0xd8, !PT ;  /* 0x0000400003027812 */ /* 0x008fc800078ed802 */
[----:B------:R-:W-:-:S05]  /*0540*/  LOP3.LUT R2, R2, 0x400000, RZ, 0xb8, !PT ;  /* 0x0040000002027812 */ /* 0x000fca00078eb8ff */
[----:B------:R5:W-:Y:S02]  /*0550*/  STS [UR20+0x8], R2 ;  /* 0x00000802ff007988 */ /* 0x000be40008000814 */
.L_x_10:
[----:B------:R-:W-:Y:S05]  /*0560*/  BSYNC B0 ;  /* 0x0000000000007941 */ /* 0x000fea0003800000 */
.L_x_7:
[----:B-12345:R-:W1:Y:S02]  /*0570*/  @!P2 LDS R2, [UR20+0x8] ;  /* 0x00000814ff02a984 */ /* 0x03ee640008000800 */
[----:B-1----:R-:W-:-:S05]  /*0580*/  @!P2 LOP3.LUT R2, R2, 0x8000, RZ, 0xb8, !PT ;  /* 0x000080000202a812 */ /* 0x002fca00078eb8ff */
[----:B------:R3:W-:Y:S02]  /*0590*/  @!P2 STS [UR20+0x8], R2 ;  /* 0x00000802ff00a988 */ /* 0x0007e40008000814 */
.L_x_11:
[----:B------:R-:W-:Y:S05]  /*05a0*/  BSYNC B1 ;  /* 0x0000000000017941 */ /* 0x000fea0003800000 */
.L_x_6:
[----:B------:R-:W-:Y:S05]  /*05b0*/  WARPSYNC.ALL ;  /* 0x0000000000007948 */ /* 0x000fea0003800000 */
[----:B------:R-:W-:Y:S05]  /*05c0*/  @P0 BRA `(.L_x_12) ;  /* 0x0000000000280947 */ /* 0x000fea0003800000 */
[----:B-123--:R-:W1:Y:S01]  /*05d0*/  S2R R2, SR_LANEID ;  /* 0x0000000000027919 */ /* 0x00ee620000000000 */
[----:B------:R-:W-:Y:S05]  /*05e0*/  WARPSYNC.ALL ;  /* 0x0000000000007948 */ /* 0x000fea0003800000 */
[----:B-1----:R-:W-:-:S05]  /*05f0*/  IMAD.SHL.U32 R5, R2, 0x4, RZ ;  /* 0x0000000402057824 */ /* 0x002fca00078e00ff */
[----:B------:R-:W1:Y:S01]  /*0600*/  LDS R7, [R5+UR20] ;  /* 0x0000001405077984 */ /* 0x000e620008000800 */
[----:B------:R-:W-:-:S05]  /*0610*/  IADD3 R2, P1, R5, UR22, RZ ;  /* 0x0000001605027c10 */ /* 0x000fca000ff3e0ff */
[----:B------:R-:W-:-:S05]  /*0620*/  IMAD.X R3, RZ, RZ, UR23, P1 ;  /* 0x00000017ff037e24 */ /* 0x000fca00088e06ff */
[----:B-1----:R4:W5:Y:S01]  /*0630*/  ATOMG.E.EXCH.STRONG.GPU PT, RZ, [R2], R7 ;  /* 0x0000000702ff73a8 */ /* 0x00296200041ee100 */
[----:B------:R-:W-:-:S04]  /*0640*/  DEPBAR {5,4,3,2,1,0} ;  /* 0x0000003f0000791a */ /* 0x000fc80000000000 */
[----:B------:R4:W-:Y:S01]  /*0650*/  UTMACCTL.IV [UR22] ;  /* 0x00000000160079b9 */ /* 0x0009e20008000000 */
[----:B------:R-:W-:Y:S01]  /*0660*/  NOP ;  /* 0x0000000000007918 */ /* 0x000fe20000000000 */
.L_x_12:
[----:B------:R-:W-:Y:S05]  /*0670*/  @P0 BRA `(.L_x_13) ;  /* 0x00000000000c0947 */ /* 0x000fea0003800000 */
[----:B------:R0:W-:Y:S01]  /*0680*/  UTMACMDFLUSH ;  /* 0x00000000000079b7 */ /* 0x0001e20000000000 */
[----:B------:R-:W-:Y:S05]  /*0690*/  @P0 BRA `(.L_x_13) ;  /* 0x0000000000040947 */ /* 0x000fea0003800000 */
[----:B------:R-:W-:-:S04]  /*06a0*/  DEPBAR.LE SB0, 0x0 ;  /* 0x000080000000791a */ /* 0x000fc80000000000 */
.L_x_13:
[----:B------:R-:W-:Y:S05]  /*06b0*/  WARPSYNC.ALL ;  /* 0x0000000000007948 */ /* 0x000fea0003800000 */
[----:B-----5:R-:W-:Y:S06]  /*06c0*/  BAR.SYNC.DEFER_BLOCKING 0x0 ;  /* 0x0000000000007b1d */ /* 0x020fec0000010000 */
[----:B------:R-:W-:Y:S02]  /*06d0*/  BSSY B1, `(.L_x_14) ;  /* 0x000000b000017945 */ /* 0x000fe40003800000 */
[----:B------:R-:W-:Y:S06]  /*06e0*/  BAR.SYNC.DEFER_BLOCKING 0x0 ;  /* 0x0000000000007b1d */ /* 0x000fec0000010000 */
[----:B------:R5:W-:Y:S01]  /*06f0*/  @!P0 STS [R12], RZ ;  /* 0x000000ff0c008388 */ /* 0x000be20000000800 */
[----:B------:R-:W-:Y:S01]  /*0700*/  NOP ;  /* 0x0000000000007918 */ /* 0x000fe20000000000 */
[----:B------:R-:W-:Y:S05]  /*0710*/  @P2 BRA `(.L_x_15) ;  /* 0x0000000000182947 */ /* 0x000fea0003800000 */
[----:B-1234-:R-:W1:Y:S01]  /*0720*/  LDS R2, [UR20+0x8] ;  /* 0x00000814ff027984 */ /* 0x01ee620008000800 */
[----:B------:R-:W2:Y:S01]  /*0730*/  LDC.64 R10, c[0x0][0x218] ;  /* 0x00008600ff0a7b82 */ /* 0x000ea20000000a00 */
[----:B------:R-:W-:Y:S02]  /*0740*/  IMAD.MOV.U32 R3, RZ, RZ, 0x70 ;  /* 0x00000070ff037424 */ /* 0x000fe400078e00ff */
[----:B--2---:R2:W-:Y:S03]  /*0750*/  STS.64 [UR20], R10 ;  /* 0x0000000aff007988 */ /* 0x0045e60008000a14 */
[----:B-1----:R-:W-:-:S05]  /*0760*/  LOP3.LUT R2, R2, 0x10, R3, 0xd8, !PT ;  /* 0x0000001002027812 */ /* 0x002fca00078ed803 */
[----:B------:R2:W-:Y:S02]  /*0770*/  STS [UR20+0x8], R2 ;  /* 0x00000802ff007988 */ /* 0x0005e40008000814 */
.L_x_15:
[----:B----4-:R-:W-:Y:S05]  /*0780*/  BSYNC B1 ;  /* 0x0000000000017941 */ /* 0x010fea0003800000 */
.L_x_14:
[----:B------:R-:W-:Y:S04]  /*0790*/  BSSY B2, `(.L_x_16) ;  /* 0x000000f000027945 */ /* 0x000fe80003800000 */
[----:B------:R-:W-:Y:S04]  /*07a0*/  BSSY B1, `(.L_x_17) ;  /* 0x000000c000017945 */ /* 0x000fe80003800000 */
[----:B------:R-:W-:Y:S05]  /*07b0*/  @P2 BRA `(.L_x_18) ;  /* 0x0000000000282947 */ /* 0x000fea0003800000 */
[----:B-123--:R-:W1:Y:S01]  /*07c0*/  LDS R2, [UR20+0x34] ;  /* 0x00003414ff027984 */ /* 0x00ee620008000800 */
[----:B------:R-:W-:Y:S01]  /*07d0*/  IMAD.MOV.U32 R3, RZ, RZ, 0x1f000000 ;  /* 0x1f000000ff037424 */ /* 0x000fe200078e00ff */
[----:B------:R-:W-:Y:S05]  /*07e0*/  @P2 BREAK B1 ;  /* 0x0000000000012942 */ /* 0x000fea0003800000 */
[----:B-1----:R-:W-:-:S05]  /*07f0*/  LOP3.LUT R2, R2, 0xff000000, R3, 0xb8, !PT ;  /* 0xff00000002027812 */ /* 0x002fca00078eb803 */
[----:B------:R1:W-:Y:S01]  /*0800*/  STS [UR20+0x34], R2 ;  /* 0x00003402ff007988 */ /* 0x0003e20008000814 */
[----:B------:R-:W-:Y:S05]  /*0810*/  @P2 BRA `(.L_x_19) ;  /* 0x0000000000182947 */ /* 0x000fea0003800000 */
[----:B------:R-:W2:Y:S01]  /*0820*/  LDS R3, [UR20+0x38] ;  /* 0x00003814ff037984 */ /* 0x000ea20008000800 */
[----:B-1----:R-:W-:-:S05]  /*0830*/  IMAD.MOV.U32 R2, RZ, RZ, 0xff ;  /* 0x000000ffff027424 */ /* 0x002fca00078e00ff */
[----:B--2---:R-:W-:-:S05]  /*0840*/  LOP3.LUT R2, R3, 0xff, R2, 0xb8, !PT ;  /* 0x000000ff03027812 */ /* 0x004fca00078eb802 */
[----:B------:R4:W-:Y:S02]  /*0850*/  STS [UR20+0x38], R2 ;  /* 0x00003802ff007988 */ /* 0x0009e40008000814 */
.L_x_18:
[----:B------:R-:W-:Y:S05]  /*0860*/  BSYNC B1 ;  /* 0x0000000000017941 */ /* 0x000fea0003800000 */
.L_x_17:
[----:B------:R1:W-:Y:S02]  /*0870*/  @!P2 STS [UR20+0x20], R9 ;  /* 0x00002009ff00a988 */ /* 0x0003e40008000814 */
.L_x_19:
[----:B------:R-:W-:Y:S05]  /*0880*/  BSYNC B2 ;  /* 0x0000000000027941 */ /* 0x000fea0003800000 */
.L_x_16:
[----:B------:R-:W-:Y:S05]  /*0890*/  WARPSYNC.ALL ;  /* 0x0000000000007948 */ /* 0x000fea0003800000 */
[----:B------:R-:W2:Y:S01]  /*08a0*/  LDC R5, c[0x0][0x22c] ;  /* 0x00008b00ff057b82 */ /* 0x000ea20000000800 */
[----:B------:R-:W-:Y:S01]  /*08b0*/  BSSY B2, `(.L_x_20) ;  /* 0x0000010000027945 */ /* 0x000fe20003800000 */
[----:B--2---:R-:W-:-:S05]  /*08c0*/  VIADD R5, R5, 0xffffffff ;  /* 0xffffffff05057836 */ /* 0x004fca0000000000 */
[----:B------:R2:W-:Y:S01]  /*08d0*/  @!P2 STS [UR20+0x24], R5 ;  /* 0x00002405ff00a988 */ /* 0x0005e20008000814 */
[----:B------:R-:W-:Y:S05]  /*08e0*/  @P2 BRA `(.L_x_21) ;  /* 0x0000000000302947 */ /* 0x000fea0003800000 */
[----:B------:R-:W2:Y:S01]  /*08f0*/  LDS R3, [UR20+0x34] ;  /* 0x00003414ff037984 */ /* 0x000ea20008000800 */
[----:B------:R-:W2:Y:S03]  /*0900*/  LDC.64 R10, c[0x0][0x240] ;  /* 0x00009000ff0a7b82 */ /* 0x000ea60000000a00 */
[----:B-1-34-:R-:W1:Y:S01]  /*0910*/  LDS R2, [UR20+0x1c] ;  /* 0x00001c14ff027984 */ /* 0x01ae620008000800 */
[C---:B--2---:R-:W-:Y:S01]  /*0920*/  SHF.L.U64.HI R8, R10.reuse, 0x1, R11 ;  /* 0x000000010a087819 */ /* 0x044fe2000001020b */
[----:B------:R-:W-:-:S03]  /*0930*/  IMAD.SHL.U32 R7, R10, 0x2, RZ ;  /* 0x000000020a077824 */ /* 0x000fc600078e00ff */
[--C-:B------:R-:W-:Y:S02]  /*0940*/  SHF.R.U32.HI R9, RZ, 0x4, R8.reuse ;  /* 0x00000004ff097819 */ /* 0x100fe40000011608 */
[----:B------:R-:W-:-:S05]  /*0950*/  SHF.R.U64 R7, R7, 0x4, R8 ;  /* 0x0000000407077819 */ /* 0x000fca0000001208 */
[----:B------:R2:W-:Y:S01]  /*0960*/  STS [UR20+0xc], R7 ;  /* 0x00000c07ff007988 */ /* 0x0005e20008000814 */
[----:B------:R-:W-:Y:S02]  /*0970*/  LOP3.LUT R3, R3, 0x7, RZ, 0xb8, !PT ;  /* 0x0000000703037812 */ /* 0x000fe400078eb8ff */
[----:B-1----:R-:W-:-:S03]  /*0980*/  LOP3.LUT R2, R2, 0xf, R9, 0xb8, !PT ;  /* 0x0000000f02027812 */ /* 0x002fc600078eb809 */
[----:B------:R2:W-:Y:S04]  /*0990*/  STS [UR20+0x34], R3 ;  /* 0x00003403ff007988 */ /* 0x0005e80008000814 */
[----:B------:R2:W-:Y:S02]  /*09a0*/  STS [UR20+0x1c], R2 ;  /* 0x00001c02ff007988 */ /* 0x0005e40008000814 */
.L_x_21:
[----:B------:R-:W-:Y:S05]  /*09b0*/  BSYNC B2 ;  /* 0x0000000000027941 */ /* 0x000fea0003800000 */
.L_x_20:
[----:B------:R-:W-:Y:S04]  /*09c0*/  BSSY B3, `(.L_x_22) ;  /* 0x000001a000037945 */ /* 0x000fe80003800000 */
[----:B------:R-:W-:Y:S04]  /*09d0*/  BSSY B2, `(.L_x_23) ;  /* 0x0000015000027945 */ /* 0x000fe80003800000 */
[----:B------:R-:W-:Y:S05]  /*09e0*/  @P2 BRA `(.L_x_24) ;  /* 0x0000000000202947 */ /* 0x000fea0003800000 */
[----:B-1234-:R-:W1:Y:S02]  /*09f0*/  LDS R2, [UR20+0x34] ;  /* 0x00003414ff027984 */ /* 0x01ee640008000800 */
[----:B-1----:R-:W-:-:S05]  /*0a00*/  LOP3.LUT R2, R2, 0x38, RZ, 0xb8, !PT ;  /* 0x0000003802027812 */ /* 0x002fca00078eb8ff */
[----:B------:R1:W-:Y:S01]  /*0a10*/  STS [UR20+0x34], R2 ;  /* 0x00003402ff007988 */ /* 0x0003e20008000814 */
[----:B------:R-:W-:Y:S05]  /*0a20*/  @P2 BRA `(.L_x_25) ;  /* 0x0000000000202947 */ /* 0x000fea0003800000 */
[----:B-1----:R-:W1:Y:S01]  /*0a30*/  LDS R2, [UR20+0x8] ;  /* 0x00000814ff027984 */ /* 0x002e620008000800 */
[----:B------:R-:W-:-:S05]  /*0a40*/  IMAD.MOV.U32 R3, RZ, RZ, 0x780 ;  /* 0x00000780ff037424 */ /* 0x000fca00078e00ff */
[----:B-1----:R-:W-:-:S05]  /*0a50*/  LOP3.LUT R2, R2, 0x500, R3, 0xd8, !PT ;  /* 0x0000050002027812 */ /* 0x002fca00078ed803 */
[----:B------:R1:W-:Y:S02]  /*0a60*/  STS [UR20+0x8], R2 ;  /* 0x00000802ff007988 */ /* 0x0003e40008000814 */
.L_x_24:
[----:B------:R-:W-:Y:S05]  /*0a70*/  @P2 BRA `(.L_x_26) ;  /* 0x0000000000282947 */ /* 0x000fea0003800000 */
[----:B-1234-:R-:W1:Y:S02]  /*0a80*/  LDS R2, [UR20+0x8] ;  /* 0x00000814ff027984 */ /* 0x01ee640008000800 */
[----:B-1----:R-:W-:-:S05]  /*0a90*/  LOP3.LUT R2, R2, 0x1800, RZ, 0xb8, !PT ;  /* 0x0000180002027812 */ /* 0x002fca00078eb8ff */
[----:B------:R2:W-:Y:S02]  /*0aa0*/  STS [UR20+0x8], R2 ;  /* 0x00000802ff007988 */ /* 0x0005e40008000814 */
.L_x_25:
[----:B------:R-:W-:Y:S05]  /*0ab0*/  @P2 BREAK B2 ;  /* 0x0000000000022942 */ /* 0x000fea0003800000 */
[----:B------:R-:W-:Y:S05]  /*0ac0*/  @P2 BRA `(.L_x_27) ;  /* 0x0000000000242947 */ /* 0x000fea0003800000 */
[----:B-12---:R-:W1:Y:S01]  /*0ad0*/  LDS R2, [UR20+0x8] ;  /* 0x00000814ff027984 */ /* 0x006e620008000800 */
[----:B------:R-:W-:-:S05]  /*0ae0*/  IMAD.MOV.U32 R3, RZ, RZ, 0x6000 ;  /* 0x00006000ff037424 */ /* 0x000fca00078e00ff */
[----:B-1----:R-:W-:-:S04]  /*0af0*/  LOP3.LUT R2, R2, 0x4000, R3, 0xd8, !PT ;  /* 0x0000400002027812 */ /* 0x002fc800078ed803 */
[----:B------:R-:W-:-:S05]  /*0b00*/  LOP3.LUT R2, R2, 0x400000, RZ, 0xb8, !PT ;  /* 0x0040000002027812 */ /* 0x000fca00078eb8ff */
[----:B------:R1:W-:Y:S02]  /*0b10*/  STS [UR20+0x8], R2 ;  /* 0x00000802ff007988 */ /* 0x0003e40008000814 */
.L_x_26:
[----:B------:R-:W-:Y:S05]  /*0b20*/  BSYNC B2 ;  /* 0x0000000000027941 */ /* 0x000fea0003800000 */
.L_x_23:
[----:B-1234-:R-:W1:Y:S02]  /*0b30*/  @!P2 LDS R2, [UR20+0x8] ;  /* 0x00000814ff02a984 */ /* 0x01ee640008000800 */
[----:B-1----:R-:W-:-:S05]  /*0b40*/  @!P2 LOP3.LUT R2, R2, 0x8000, RZ, 0xb8, !PT ;  /* 0x000080000202a812 */ /* 0x002fca00078eb8ff */
[----:B------:R3:W-:Y:S02]  /*0b50*/  @!P2 STS [UR20+0x8], R2 ;  /* 0x00000802ff00a988 */ /* 0x0007e40008000814 */
.L_x_27:
[----:B------:R-:W-:Y:S05]  /*0b60*/  BSYNC B3 ;  /* 0x0000000000037941 */ /* 0x000fea0003800000 */
.L_x_22:
[----:B------:R-:W-:Y:S05]  /*0b70*/  WARPSYNC.ALL ;  /* 0x0000000000007948 */ /* 0x000fea0003800000 */
[----:B------:R-:W-:-:S04]  /*0b80*/  UIADD3 UR25, UR5, 0x80, URZ ;  /* 0x0000008005197890 */ /* 0x000fc8000fffe03f */
[----:B------:R-:W-:-:S04]  /*0b90*/  UIADD3 UR24, UP0, UR25, UR26, URZ ;  /* 0x0000001a19187290 */ /* 0x000fc8000ff1e03f */
[----:B------:R-:W-:Y:S01]  /*0ba0*/  ULEA.HI.X.SX32 UR25, UR25, UR27, 0x1, UP0 ;  /* 0x0000001b19197291 */ /* 0x000fe200080f0e3f */
[----:B------:R-:W-:Y:S11]  /*0bb0*/  @P0 BRA `(.L_x_28) ;  /* 0x0000000000280947 */ /* 0x000ff60003800000 */
[----:B-123--:R-:W1:Y:S01]  /*0bc0*/  S2R R2, SR_LANEID ;  /* 0x0000000000027919 */ /* 0x00ee620000000000 */
[----:B------:R-:W-:Y:S05]  /*0bd0*/  WARPSYNC.ALL ;  /* 0x0000000000007948 */ /* 0x000fea0003800000 */
[----:B-1----:R-:W-:-:S05]  /*0be0*/  IMAD.SHL.U32 R8, R2, 0x4, RZ ;  /* 0x0000000402087824 */ /* 0x002fca00078e00ff */
[----:B------:R-:W1:Y:S01]  /*0bf0*/  LDS R7, [R8+UR20] ;  /* 0x0000001408077984 */ /* 0x000e620008000800 */
[----:B------:R-:W-:-:S05]  /*0c00*/  IADD3 R2, P1, R8, UR24, RZ ;  /* 0x0000001808027c10 */ /* 0x000fca000ff3e0ff */
[----:B------:R-:W-:-:S05]  /*0c10*/  IMAD.X R3, RZ, RZ, UR25, P1 ;  /* 0x00000019ff037e24 */ /* 0x000fca00088e06ff */
[----:B-1----:R4:W2:Y:S01]  /*0c20*/  ATOMG.E.EXCH.STRONG.GPU PT, RZ, [R2], R7 ;  /* 0x0000000702ff73a8 */ /* 0x0028a200041ee100 */
[----:B------:R-:W-:-:S04]  /*0c30*/  DEPBAR {5,4,3,2,1,0} ;  /* 0x0000003f0000791a */ /* 0x000fc80000000000 */
[----:B------:R4:W-:Y:S01]  /*0c40*/  UTMACCTL.IV [UR24] ;  /* 0x00000000180079b9 */ /* 0x0009e20008000000 */
[----:B------:R-:W-:Y:S01]  /*0c50*/  NOP ;  /* 0x0000000000007918 */ /* 0x000fe20000000000 */
.L_x_28:
[----:B------:R-:W-:Y:S05]  /*0c60*/  @P0 BRA `(.L_x_29) ;  /* 0x00000000000c0947 */ /* 0x000fea0003800000 */
[----:B------:R0:W-:Y:S01]  /*0c70*/  UTMACMDFLUSH ;  /* 0x00000000000079b7 */ /* 0x0001e20000000000 */
[----:B------:R-:W-:Y:S05]  /*0c80*/  @P0 BRA `(.L_x_29) ;  /* 0x0000000000040947 */ /* 0x000fea0003800000 */
[----:B------:R-:W-:-:S04]  /*0c90*/  DEPBAR.LE SB0, 0x0 ;  /* 0x000080000000791a */ /* 0x000fc80000000000 */
.L_x_29:
[----:B------:R-:W-:Y:S05]  /*0ca0*/  WARPSYNC.ALL ;  /* 0x0000000000007948 */ /* 0x000fea0003800000 */
[----:B--2---:R-:W-:Y:S06]  /*0cb0*/  BAR.SYNC.DEFER_BLOCKING 0x0 ;  /* 0x0000000000007b1d */ /* 0x004fec0000010000 */
[----:B------:R-:W-:Y:S02]  /*0cc0*/  BSSY B3, `(.L_x_30) ;  /* 0x000000b000037945 */ /* 0x000fe40003800000 */
[----:B------:R-:W-:Y:S06]  /*0cd0*/  BAR.SYNC.DEFER_BLOCKING 0x0 ;  /* 0x0000000000007b1d */ /* 0x000fec0000010000 */
[----:B------:R2:W-:Y:S01]  /*0ce0*/  @!P0 STS [R12], RZ ;  /* 0x000000ff0c008388 */ /* 0x0005e20000000800 */
[----:B------:R-:W-:Y:S01]  /*0cf0*/  NOP ;  /* 0x0000000000007918 */ /* 0x000fe20000000000 */
[----:B------:R-:W-:Y:S05]  /*0d00*/  @P2 BRA `(.L_x_31) ;  /* 0x0000000000182947 */ /* 0x000fea0003800000 */
[----:B-1-34-:R-:W1:Y:S01]  /*0d10*/  LDS R2, [UR20+0x8] ;  /* 0x00000814ff027984 */ /* 0x01ae620008000800 */
[----:B------:R-:W3:Y:S01]  /*0d20*/  LDC.64 R8, c[0x0][0x220] ;  /* 0x00008800ff087b82 */ /* 0x000ee20000000a00 */
[----:B------:R-:W-:Y:S02]  /*0d30*/  IMAD.MOV.U32 R3, RZ, RZ, 0x70 ;  /* 0x00000070ff037424 */ /* 0x000fe400078e00ff */
[----:B---3--:R3:W-:Y:S03]  /*0d40*/  STS.64 [UR20], R8 ;  /* 0x00000008ff007988 */ /* 0x0087e60008000a14 */
[----:B-1----:R-:W-:-:S05]  /*0d50*/  LOP3.LUT R2, R2, 0x10, R3, 0xd8, !PT ;  /* 0x0000001002027812 */ /* 0x002fca00078ed803 */
[----:B------:R3:W-:Y:S02]  /*0d60*/  STS [UR20+0x8], R2 ;  /* 0x00000802ff007988 */ /* 0x0007e40008000814 */
.L_x_31:
[----:B----4-:R-:W-:Y:S05]  /*0d70*/  BSYNC B3 ;  /* 0x0000000000037941 */ /* 0x010fea0003800000 */
.L_x_30:
[----:B------:R-:W-:Y:S04]  /*0d80*/  BSSY B4, `(.L_x_32) ;  /* 0x0000011000047945 */ /* 0x000fe80003800000 */
[----:B------:R-:W-:Y:S04]  /*0d90*/  BSSY B3, `(.L_x_33) ;  /* 0x000000e000037945 */ /* 0x000fe80003800000 */
[----:B------:R-:W-:Y:S05]  /*0da0*/  @P2 BRA `(.L_x_34) ;  /* 0x0000000000242947 */ /* 0x000fea0003800000 */
[----:B-1-3--:R-:W1:Y:S01]  /*0db0*/  LDS R2, [UR20+0x34] ;  /* 0x00003414ff027984 */ /* 0x00ae620008000800 */
[----:B------:R-:W-:-:S05]  /*0dc0*/  IMAD.MOV.U32 R3, RZ, RZ, 0x3f000000 ;  /* 0x3f000000ff037424 */ /* 0x000fca00078e00ff */
[----:B-1----:R-:W-:-:S05]  /*0dd0*/  LOP3.LUT R2, R2, 0xff000000, R3, 0xb8, !PT ;  /* 0xff00000002027812 */ /* 0x002fca00078eb803 */
[----:B------:R1:W-:Y:S01]  /*0de0*/  STS [UR20+0x34], R2 ;  /* 0x00003402ff007988 */ /* 0x0003e20008000814 */
[----:B------:R-:W-:Y:S05]  /*0df0*/  @P2 BRA `(.L_x_35) ;  /* 0x00000000001c2947 */ /* 0x000fea0003800000 */
[----:B-1----:R-:W1:Y:S01]  /*0e00*/  LDS R2, [UR20+0x38] ;  /* 0x00003814ff027984 */ /* 0x002e620008000800 */
[----:B------:R-:W-:-:S05]  /*0e10*/  IMAD.MOV.U32 R3, RZ, RZ, 0x3f ;  /* 0x0000003fff037424 */ /* 0x000fca00078e00ff */
[----:B-1----:R-:W-:-:S05]  /*0e20*/  LOP3.LUT R2, R2, 0xff, R3, 0xb8, !PT ;  /* 0x000000ff02027812 */ /* 0x002fca00078eb803 */
[----:B------:R4:W-:Y:S02]  /*0e30*/  STS [UR20+0x38], R2 ;  /* 0x00003802ff007988 */ /* 0x0009e40008000814 */
.L_x_34:
[----:B------:R-:W-:Y:S05]  /*0e40*/  @P2 BREAK B3 ;  /* 0x0000000000032942 */ /* 0x000fea0003800000 */
[----:B------:R-:W-:Y:S05]  /*0e50*/  @P2 BRA `(.L_x_36) ;  /* 0x00000000000c2947 */ /* 0x000fea0003800000 */
[----:B------:R1:W-:Y:S02]  /*0e60*/  STS [UR20+0x20], R5 ;  /* 0x00002005ff007988 */ /* 0x0003e40008000814 */
.L_x_35:
[----:B------:R-:W-:Y:S05]  /*0e70*/  BSYNC B3 ;  /* 0x0000000000037941 */ /* 0x000fea0003800000 */
.L_x_33:
[----:B------:R1:W-:Y:S02]  /*0e80*/  @!P2 STS [UR20+0x24], R4 ;  /* 0x00002404ff00a988 */ /* 0x0003e40008000814 */
.L_x_36:
[----:B------:R-:W-:Y:S05]  /*0e90*/  BSYNC B4 ;  /* 0x0000000000047941 */ /* 0x000fea0003800000 */
.L_x_32:
[----:B------:R-:W-:Y:S05]  /*0ea0*/  WARPSYNC.ALL ;  /* 0x0000000000007948 */ /* 0x000fea0003800000 */
[----:B------:R-:W-:Y:S04]  /*0eb0*/  BSSY B4, `(.L_x_37) ;  /* 0x000000e000047945 */ /* 0x000fe80003800000 */
[----:B------:R-:W-:Y:S05]  /*0ec0*/  @P2 BRA `(.L_x_38) ;  /* 0x0000000000302947 */ /* 0x000fea0003800000 */
[----:B------:R-:W5:Y:S01]  /*0ed0*/  LDS R3, [UR20+0x34] ;  /* 0x00003414ff037984 */ /* 0x000f620008000800 */
[----:B-1----:R-:W1:Y:S03]  /*0ee0*/  LDC.64 R4, c[0x0][0x248] ;  /* 0x00009200ff047b82 */ /* 0x002e660000000a00 */
[----:B---34-:R-:W3:Y:S01]  /*0ef0*/  LDS R2, [UR20+0x1c] ;  /* 0x00001c14ff027984 */ /* 0x018ee20008000800 */
[C---:B-1----:R-:W-:Y:S01]  /*0f00*/  SHF.L.U64.HI R5, R4.reuse, 0x1, R5 ;  /* 0x0000000104057819 */ /* 0x042fe20000010205 */
[----:B------:R-:W-:-:S03]  /*0f10*/  IMAD.SHL.U32 R4, R4, 0x2, RZ ;  /* 0x0000000204047824 */ /* 0x000fc600078e00ff */
[--C-:B------:R-:W-:Y:S02]  /*0f20*/  SHF.R.U32.HI R7, RZ, 0x4, R5.reuse ;  /* 0x00000004ff077819 */ /* 0x100fe40000011605 */
[----:B------:R-:W-:-:S05]  /*0f30*/  SHF.R.U64 R4, R4, 0x4, R5 ;  /* 0x0000000404047819 */ /* 0x000fca0000001205 */
[----:B------:R1:W-:Y:S01]  /*0f40*/  STS [UR20+0xc], R4 ;  /* 0x00000c04ff007988 */ /* 0x0003e20008000814 */
[----:B-----5:R-:W-:Y:S02]  /*0f50*/  LOP3.LUT R3, R3, 0x7, RZ, 0xb8, !PT ;  /* 0x0000000703037812 */ /* 0x020fe400078eb8ff */
[----:B---3--:R-:W-:-:S03]  /*0f60*/  LOP3.LUT R2, R2, 0xf, R7, 0xb8, !PT ;  /* 0x0000000f02027812 */ /* 0x008fc600078eb807 */
[----:B------:R1:W-:Y:S04]  /*0f70*/  STS [UR20+0x34], R3 ;  /* 0x00003403ff007988 */ /* 0x0003e80008000814 */
[----:B------:R1:W-:Y:S02]  /*0f80*/  STS [UR20+0x1c], R2 ;  /* 0x00001c02ff007988 */ /* 0x0003e40008000814 */
.L_x_38:
[----:B------:R-:W-:Y:S05]  /*0f90*/  BSYNC B4 ;  /* 0x0000000000047941 */ /* 0x000fea0003800000 */
.L_x_37:
        /* <DEDUP_REMOVED lines=11> */
.L_x_41:
[----:B------:R-:W-:Y:S05]  /*1050*/  @P2 BRA `(.L_x_43) ;  /* 0x0000000000282947 */ /* 0x000fea0003800000 */
[----:B-1-34-:R-:W1:Y:S02]  /*1060*/  LDS R2, [UR20+0x8] ;  /* 0x00000814ff027984 */ /* 0x01ae640008000800 */
[----:B-1----:R-:W-:-:S05]  /*1070*/  LOP3.LUT R2, R2, 0x1800, RZ, 0xb8, !PT ;  /* 0x0000180002027812 */ /* 0x002fca00078eb8ff */
[----:B------:R3:W-:Y:S02]  /*1080*/  STS [UR20+0x8], R2 ;  /* 0x00000802ff007988 */ /* 0x0007e40008000814 */
.L_x_42:
[----:B------:R-:W-:Y:S05]  /*1090*/  @P2 BREAK B5 ;  /* 0x0000000000052942 */ /* 0x000fea0003800000 */
[----:B------:R-:W-:Y:S05]  /*10a0*/  @P2 BRA `(.L_x_44) ;  /* 0x0000000000242947 */ /* 0x000fea0003800000 */
[----:B-1-3--:R-:W1:Y:S01]  /*10b0*/  LDS R2, [UR20+0x8] ;  /* 0x00000814ff027984 */ /* 0x00ae620008000800 */
[----:B------:R-:W-:-:S05]  /*10c0*/  IMAD.MOV.U32 R3, RZ, RZ, 0x6000 ;  /* 0x00006000ff037424 */ /* 0x000fca00078e00ff */
[----:B-1----:R-:W-:-:S04]  /*10d0*/  LOP3.LUT R2, R2, 0x6000, R3, 0xd8, !PT ;  /* 0x0000600002027812 */ /* 0x002fc800078ed803 */
[----:B------:R-:W-:-:S05]  /*10e0*/  LOP3.LUT R2, R2, 0x400000, RZ, 0xb8, !PT ;  /* 0x0040000002027812 */ /* 0x000fca00078eb8ff */
[----:B------:R1:W-:Y:S02]  /*10f0*/  STS [UR20+0x8], R2 ;  /* 0x00000802ff007988 */ /* 0x0003e40008000814 */
.L_x_43:
[----:B------:R-:W-:Y:S05]  /*1100*/  BSYNC B5 ;  /* 0x0000000000057941 */ /* 0x000fea0003800000 */
.L_x_40:
[----:B-1-34-:R-:W1:Y:S02]  /*1110*/  @!P2 LDS R2, [UR20+0x8] ;  /* 0x00000814ff02a984 */ /* 0x01ae640008000800 */
[----:B-1----:R-:W-:-:S05]  /*1120*/  @!P2 LOP3.LUT R2, R2, 0x8000, RZ, 0xb8, !PT ;  /* 0x000080000202a812 */ /* 0x002fca00078eb8ff */
[----:B------:R4:W-:Y:S02]  /*1130*/  @!P2 STS [UR20+0x8], R2 ;  /* 0x00000802ff00a988 */ /* 0x0009e40008000814 */
.L_x_44:
[----:B------:R-:W-:Y:S05]  /*1140*/  BSYNC B4 ;  /* 0x0000000000047941 */ /* 0x000fea0003800000 */
.L_x_39:
[----:B------:R-:W-:Y:S05]  /*1150*/  WARPSYNC.ALL ;  /* 0x0000000000007948 */ /* 0x000fea0003800000 */
[----:B------:R-:W-:Y:S01]  /*1160*/  UIADD3 UR5, UR5, 0x100, URZ ;  /* 0x0000010005057890 */ /* 0x000fe2000fffe03f */
[----:B------:R-:W-:Y:S01]  /*1170*/  ISETP.GE.AND P1, PT, R13, 0x1, PT ;  /* 0x000000010d00780c */ /* 0x000fe20003f26270 */
[----:B------:R-:W-:Y:S01]  /*1180*/  IMAD.MOV.U32 R24, RZ, RZ, RZ ;  /* 0x000000ffff187224 */ /* 0x000fe200078e00ff */
[----:B------:R-:W-:Y:S01]  /*1190*/  SHF.R.U32.HI R7, RZ, 0x5, R0 ;  /* 0x00000005ff077819 */ /* 0x000fe20000011600 */
[----:B------:R-:W-:-:S04]  /*11a0*/  UIADD3 UR26, UP0, UR5, UR26, URZ ;  /* 0x0000001a051a7290 */ /* 0x000fc8000ff1e03f */
[----:B------:R-:W-:Y:S01]  /*11b0*/  ULEA.HI.X.SX32 UR27, UR5, UR27, 0x1, UP0 ;  /* 0x0000001b051b7291 */ /* 0x000fe200080f0e3f */
[----:B------:R-:W-:Y:S11]  /*11c0*/  @P0 BRA `(.L_x_45) ;  /* 0x0000000000280947 */ /* 0x000ff60003800000 */
[----:B-1-34-:R-:W1:Y:S01]  /*11d0*/  S2R R2, SR_LANEID ;  /* 0x0000000000027919 */ /* 0x01ae620000000000 */
[----:B------:R-:W-:Y:S05]  /*11e0*/  WARPSYNC.ALL ;  /* 0x0000000000007948 */ /* 0x000fea0003800000 */
[----:B-1----:R-:W-:-:S05]  /*11f0*/  IMAD.SHL.U32 R4, R2, 0x4, RZ ;  /* 0x0000000402047824 */ /* 0x002fca00078e00ff */
[----:B------:R-:W1:Y:S01]  /*1200*/  LDS R5, [R4+UR20] ;  /* 0x0000001404057984 */ /* 0x000e620008000800 */
[----:B------:R-:W-:-:S05]  /*1210*/  IADD3 R2, P3, R4, UR26, RZ ;  /* 0x0000001a04027c10 */ /* 0x000fca000ff7e0ff */
[----:B------:R-:W-:-:S05]  /*1220*/  IMAD.X R3, RZ, RZ, UR27, P3 ;  /* 0x0000001bff037e24 */ /* 0x000fca00098e06ff */
[----:B-1----:R1:W3:Y:S01]  /*1230*/  ATOMG.E.EXCH.STRONG.GPU PT, RZ, [R2], R5 ;  /* 0x0000000502ff73a8 */ /* 0x0022e200041ee100 */
[----:B------:R-:W-:-:S04]  /*1240*/  DEPBAR {5,4,3,2,1,0} ;  /* 0x0000003f0000791a */ /* 0x000fc80000000000 */
[----:B------:R1:W-:Y:S01]  /*1250*/  UTMACCTL.IV [UR26] ;  /* 0x000000001a0079b9 */ /* 0x0003e20008000000 */
[----:B------:R-:W-:Y:S01]  /*1260*/  NOP ;  /* 0x0000000000007918 */ /* 0x000fe20000000000 */
.L_x_45:
[----:B------:R-:W-:Y:S05]  /*1270*/  @P0 BRA `(.L_x_46) ;  /* 0x00000000000c0947 */ /* 0x000fea0003800000 */
[----:B------:R0:W-:Y:S01]  /*1280*/  UTMACMDFLUSH ;  /* 0x00000000000079b7 */ /* 0x0001e20000000000 */
[----:B------:R-:W-:Y:S05]  /*1290*/  @P0 BRA `(.L_x_46) ;  /* 0x0000000000040947 */ /* 0x000fea0003800000 */
[----:B------:R-:W-:-:S04]  /*12a0*/  DEPBAR.LE SB0, 0x0 ;  /* 0x000080000000791a */ /* 0x000fc80000000000 */
.L_x_46:
[----:B------:R-:W-:Y:S05]  /*12b0*/  WARPSYNC.ALL ;  /* 0x0000000000007948 */ /* 0x000fea0003800000 */
[----:B---3--:R-:W-:Y:S01]  /*12c0*/  BAR.SYNC.DEFER_BLOCKING 0x0 ;  /* 0x0000000000007b1d */ /* 0x008fe20000010000 */
[----:B------:R-:W-:Y:S01]  /*12d0*/  R2UR UR21, R7 ;  /* 0x00000000071572ca */ /* 0x000fe200000e0000 */
[----:B------:R-:W-:Y:S01]  /*12e0*/  USHF.L.U32 UR11, UR28, 0x8, URZ ;  /* 0x000000081c0b7899 */ /* 0x000fe2000800063f */
[----:B------:R-:W-:Y:S01]  /*12f0*/  IMAD.MOV.U32 R25, RZ, RZ, RZ ;  /* 0x000000ffff197224 */ /* 0x000fe200078e00ff */
[----:B------:R-:W-:Y:S01]  /*1300*/  USHF.L.U32 UR15, UR29, 0x6, URZ ;  /* 0x000000061d0f7899 */ /* 0x000fe2000800063f */
[----:B------:R-:W-:Y:S01]  /*1310*/  CS2R R26, SRZ ;  /* 0x00000000001a7805 */ /* 0x000fe2000001ff00 */
[----:B------:R-:W-:Y:S01]  /*1320*/  VOTEU.ALL UP0, P2 ;  /* 0x00000000003f7886 */ /* 0x000fe20001000000 */
[----:B------:R-:W-:Y:S01]  /*1330*/  UMOV UR6, 0x1 ;  /* 0x0000000100067882 */ /* 0x000fe20000000000 */
[----:B------:R-:W-:Y:S01]  /*1340*/  VOTEU.ALL UP1, P2 ;  /* 0x00000000003f7886 */ /* 0x000fe20001020000 */
[----:B------:R-:W-:-:S02]  /*1350*/  CS2R R28, SRZ ;  /* 0x00000000001c7805 */ /* 0x000fc4000001ff00 */
[----:B------:R-:W-:Y:S01]  /*1360*/  CS2R R30, SRZ ;  /* 0x00000000001e7805 */ /* 0x000fe2000001ff00 */
[----:B------:R-:W-:-:S04]  /*1370*/  @!UP0 UIADD3 UR8, -UR6, 0x100000, URZ ;  /* 0x0010000006088890 */ /* 0x000fc8000fffe13f */
[----:B------:R-:W-:Y:S02]  /*1380*/  @!UP0 USHF.L.U32 UR9, UR8, 0xb, URZ ;  /* 0x0000000b08098899 */ /* 0x000fe4000800063f */
[----:B------:R-:W-:Y:S01]  /*1390*/  @!UP0 USHF.L.U32 UR8, UR8, 0x1, URZ ;  /* 0x0000000108088899 */ /* 0x000fe2000800063f */
[----:B------:R-:W-:Y:S01]  /*13a0*/  CS2R R32, SRZ ;  /* 0x0000000000207805 */ /* 0x000fe2000001ff00 */
[----:B------:R-:W-:-:S04]  /*13b0*/  @!UP0 UIADD3 UR6, -UR6, 0x100000, URZ ;  /* 0x0010000006068890 */ /* 0x000fc8000fffe13f */
[----:B------:R-:W-:Y:S02]  /*13c0*/  @!UP0 USHF.L.U32 UR7, UR6, 0xb, URZ ;  /* 0x0000000b06078899 */ /* 0x000fe4000800063f */
[----:B------:R-:W-:Y:S01]  /*13d0*/  @!UP0 USHF.L.U32 UR6, UR6, 0x1, URZ ;  /* 0x0000000106068899 */ /* 0x000fe2000800063f */
[----:B------:R-:W-:Y:S01]  /*13e0*/  CS2R R34, SRZ ;  /* 0x0000000000227805 */ /* 0x000fe2000001ff00 */
[----:B------:R-:W-:Y:S01]  /*13f0*/  VOTEU.ALL UP0, P2 ;  /* 0x00000000003f7886 */ /* 0x000fe20001000000 */
[----:B------:R-:W-:Y:S02]  /*1400*/  CS2R R36, SRZ ;  /* 0x0000000000247805 */ /* 0x000fe4000001ff00 */
[----:B------:R-:W-:Y:S02]  /*1410*/  CS2R R38, SRZ ;  /* 0x0000000000267805 */ /* 0x000fe4000001ff00 */
[----:B------:R-:W-:Y:S02]  /*1420*/  CS2R R40, SRZ ;  /* 0x0000000000287805 */ /* 0x000fe4000001ff00 */
[----:B------:R-:W-:-:S02]  /*1430*/  CS2R R42, SRZ ;  /* 0x00000000002a7805 */ /* 0x000fc4000001ff00 */
[----:B------:R-:W-:Y:S02]  /*1440*/  CS2R R44, SRZ ;  /* 0x00000000002c7805 */ /* 0x000fe4000001ff00 */
[----:B------:R-:W-:Y:S02]  /*1450*/  CS2R R46, SRZ ;  /* 0x00000000002e7805 */ /* 0x000fe4000001ff00 */
[----:B------:R-:W-:Y:S02]  /*1460*/  CS2R R48, SRZ ;  /* 0x0000000000307805 */ /* 0x000fe4000001ff00 */
[----:B------:R-:W-:Y:S01]  /*1470*/  CS2R R50, SRZ ;  /* 0x0000000000327805 */ /* 0x000fe2000001ff00 */
[----:B------:R-:W3:Y:S02]  /*1480*/  FENCE.VIEW.ASYNC.S ;  /* 0x00000000000073c6 */ /* 0x000ee40000000000 */
[----:B---3--:R3:W4:Y:S02]  /*1490*/  @!UP0 SYNCS.EXCH.64 URZ, [UR20+0xa000], UR8 ;  /* 0x00a00008143f85b2 */ /* 0x0087240008000100 */
[----:B----4-:R-:W-:Y:S01]  /*14a0*/  BAR.SYNC.DEFER_BLOCKING 0x0 ;  /* 0x0000000000007b1d */ /* 0x010fe20000010000 */
[----:B------:R-:W-:-:S02]  /*14b0*/  CS2R R52, SRZ ;  /* 0x0000000000347805 */ /* 0x000fc4000001ff00 */
[----:B------:R-:W-:Y:S02]  /*14c0*/  CS2R R54, SRZ ;  /* 0x0000000000367805 */ /* 0x000fe4000001ff00 */
[----:B------:R-:W-:Y:S02]  /*14d0*/  CS2R R56, SRZ ;  /* 0x0000000000387805 */ /* 0x000fe4000001ff00 */
[----:B------:R-:W-:Y:S02]  /*14e0*/  CS2R R58, SRZ ;  /* 0x00000000003a7805 */ /* 0x000fe4000001ff00 */
[----:B------:R-:W-:Y:S02]  /*14f0*/  CS2R R60, SRZ ;  /* 0x00000000003c7805 */ /* 0x000fe4000001ff00 */
[----:B------:R-:W-:Y:S02]  /*1500*/  CS2R R62, SRZ ;  /* 0x00000000003e7805 */ /* 0x000fe4000001ff00 */
        /* <DEDUP_REMOVED lines=11> */
[----:B------:R-:W-:Y:S01]  /*15c0*/  CS2R R86, SRZ ;  /* 0x0000000000567805 */ /* 0x000fe2000001ff00 */
[----:B------:R3:W4:Y:S01]  /*15d0*/  @!UP1 SYNCS.EXCH.64 URZ, [UR20+0xa008], UR6 ;  /* 0x00a00806143f95b2 */ /* 0x0007220008000100 */
[----:B------:R-:W-:Y:S05]  /*15e0*/  @!P1 BRA `(.L_x_47) ;  /* 0x0000000400809947 */ /* 0x000fea0003800000 */
        /* <DEDUP_REMOVED lines=31> */
[----:B------:R-:W-:Y:S01]  /*17e0*/  CS2R R86, SRZ ;  /* 0x0000000000567805 */ /* 0x000fe2000001ff00 */
[----:B------:R-:W-:Y:S01]  /*17f0*/  UMOV UR5, URZ ;  /* 0x0000003f00057c82 */ /* 0x000fe20008000000 */
[----:B------:R-:W-:-:S05]  /*1800*/  UMOV UR14, URZ ;  /* 0x0000003f000e7c82 */ /* 0x000fca0008000000 */
.L_x_49:
[----:B----4-:R-:W-:Y:S01]  /*1810*/  BAR.SYNC.DEFER_BLOCKING 0x0 ;  /* 0x0000000000007b1d */ /* 0x010fe20000010000 */
[----:B------:R-:W-:Y:S01]  /*1820*/  ULEA UR18, UR5, UR20, 0x3 ;  /* 0x0000001405127291 */ /* 0x000fe2000f8e183f */
[----:B-1----:R-:W-:Y:S01]  /*1830*/  @!P2 IMAD.MOV.U32 R2, RZ, RZ, 0x5000 ;  /* 0x00005000ff02a424 */ /* 0x002fe200078e00ff */
[----:B------:R-:W-:Y:S01]  /*1840*/  ELECT P0, URZ, PT ;  /* 0x00000000003f782f */ /* 0x000fe20003800000 */
[----:B------:R-:W-:-:S03]  /*1850*/  ULEA UR12, UR5, UR20, 0xc ;  /* 0x00000014050c7291 */ /* 0x000fc6000f8e603f */
[----:B------:R-:W-:Y:S02]  /*1860*/  ISETP.LT.U32.AND P0, PT, R6, 0x20, P0 ;  /* 0x000000200600780c */ /* 0x000fe40000701070 */
[----:B------:R-:W-:Y:S01]  /*1870*/  ELECT P1, URZ, PT ;  /* 0x00000000003f782f */ /* 0x000fe20003820000 */
[----:B------:R-:W-:-:S03]  /*1880*/  UIADD3 UR12, UR12, 0x8000, URZ ;  /* 0x000080000c0c7890 */ /* 0x000fc6000fffe03f */
[----:B------:R-:W-:Y:S01]  /*1890*/  ISETP.LT.U32.AND P1, PT, R6, 0x20, P1 ;  /* 0x000000200600780c */ /* 0x000fe20000f21070 */
[----:B---3--:R-:W-:Y:S01]  /*18a0*/  ULEA UR8, UR5, UR20, 0xe ;  /* 0x0000001405087291 */ /* 0x008fe2000f8e703f */
[----:B------:R-:W-:-:S05]  /*18b0*/  UMOV UR10, UR14 ;  /* 0x0000000e000a7c82 */ /* 0x000fca0008000000 */
[----:B------:R-:W-:Y:S01]  /*18c0*/  VOTEU.ANY UP0, P0 ;  /* 0x00000000003f7886 */ /* 0x000fe20000000100 */
[----:B------:R-:W-:Y:S01]  /*18d0*/  VOTEU.ANY UP2, P0 ;  /* 0x00000000003f7886 */ /* 0x000fe20000040100 */
[----:B------:R1:W-:Y:S03]  /*18e0*/  @!P2 SYNCS.ARRIVE.TRANS64 RZ, [UR18+0xa000], R2 ;  /* 0x00a00002ffffa9a7 */ /* 0x0003e60008000012 */
[----:B------:R-:W-:Y:S01]  /*18f0*/  @UP0 UIADD3 UR13, UR18, 0xa000, URZ ;  /* 0x0000a000120d0890 */ /* 0x000fe2000fffe03f */
[----:B------:R-:W-:Y:S01]  /*1900*/  @UP0 UMOV UR6, UR22 ;  /* 0x0000001600060c82 */ /* 0x000fe20008000000 */
[----:B------:R-:W-:Y:S01]  /*1910*/  @UP0 UMOV UR7, UR23 ;  /* 0x0000001700070c82 */ /* 0x000fe20008000000 */
[----:B------:R-:W-:Y:S01]  /*1920*/  BAR.SYNC.DEFER_BLOCKING 0x0 ;  /* 0x0000000000007b1d */ /* 0x000fe20000010000 */
[----:B-1----:R-:W-:-:S05]  /*1930*/  IMAD.U32 R2, RZ, RZ, UR4 ;  /* 0x00000004ff027e24 */ /* 0x002fca000f8e00ff */
[----:B------:R-:W-:Y:S01]  /*1940*/  VOTEU.ANY UP1, P1 ;  /* 0x00000000003f7886 */ /* 0x000fe20000820100 */
[----:B------:R-:W-:Y:S01]  /*1950*/  VOTEU.ANY UP3, P1 ;  /* 0x00000000003f7886 */ /* 0x000fe20000860100 */
[----:B------:R-:W-:-:S03]  /*1960*/  SHF.L.U32 R2, R2, 0x1f, RZ ;  /* 0x0000001f02027819 */ /* 0x000fc600000006ff */
[----:B------:R-:W-:Y:S01]  /*1970*/  @UP1 UIADD3 UR9, UR18, 0xa000, URZ ;  /* 0x0000a00012091890 */ /* 0x000fe2000fffe03f */
[----:B------:R-:W-:Y:S01]  /*1980*/  @UP1 UMOV UR16, UR24 ;  /* 0x0000001800101c82 */ /* 0x000fe20008000000 */
[----:B------:R-:W-:Y:S01]  /*1990*/  @UP1 UMOV UR17, UR25 ;  /* 0x0000001900111c82 */ /* 0x000fe20008000000 */
[----:B------:R1:W-:Y:S01]  /*19a0*/  @UP2 UTMALDG.2D [UR12], [UR6] ;  /* 0x0000000c060025b4 */ /* 0x0003e20008008000 */
[----:B------:R3:W-:Y:S06]  /*19b0*/  MEMBAR.ALL.CTA ;  /* 0x0000000000007992 */ /* 0x0007ec0000008000 */
[----:B---3--:R-:W3:Y:S02]  /*19c0*/  FENCE.VIEW.ASYNC.S ;  /* 0x00000000000073c6 */ /* 0x008ee40000000000 */
[----:B---3--:R-:W-:Y:S06]  /*19d0*/  BAR.SYNC.DEFER_BLOCKING 0x0 ;  /* 0x0000000000007b1d */ /* 0x008fec0000010000 */
[----:B------:R1:W-:Y:S02]  /*19e0*/  @UP3 UTMALDG.2D [UR8], [UR16] ;  /* 0x00000008100035b4 */ /* 0x0003e40008008000 */
[----:B------:R-:W-:Y:S06]  /*19f0*/  BAR.SYNC.DEFER_BLOCKING 0x0 ;  /* 0x0000000000007b1d */ /* 0x000fec0000010000 */
[----:B------:R-:W3:Y:S02]  /*1a00*/  SYNCS.PHASECHK.TRANS64.TRYWAIT P0, [UR18+0xa000], R2 ;  /* 0x00a00002ff0075a7 */ /* 0x000ee40008000152 */
[----:B-1-3--:R-:W-:Y:S05]  /*1a10*/  @!P0 BRA `(.L_x_48) ;  /* 0x0000000400ac8947 */ /* 0x00afea0003800000 */
.L_x_50:
[----:B------:R-:W-:Y:S01]  /*1a20*/  USHF.L.U32 UR6, UR21, 0x7, URZ ;  /* 0x0000000715067899 */ /* 0x000fe2000800063f */
[----:B------:R-:W-:Y:S02]  /*1a30*/  WARPGROUP.DEPBAR.LE gsb0, 0x0 ;  /* 0x00008000000079c5 */ /* 0x000fe40000010000 */
[----:B------:R-:W-:Y:S01]  /*1a40*/  USHF.R.U32.HI UR7, URZ, 0x4, UR12 ;  /* 0x000000043f077899 */ /* 0x000fe2000801160c */
[----:B------:R-:W-:Y:S01]  /*1a50*/  WARPGROUP.ARRIVE ;  /* 0x00000000000079c5 */ /* 0x000fe20000000000 */
[----:B------:R-:W-:Y:S01]  /*1a60*/  ULOP3.LUT UR6, UR6, 0x200, URZ, 0xc0, !UPT ;  /* 0x0000020006067892 */ /* 0x000fe2000f8ec03f */
[----:B------:R-:W1:Y:S01]  /*1a70*/  LDC R2, c[0x0][0x230] ;  /* 0x00008c00ff027b82 */ /* 0x000e620000000800 */
[----:B------:R-:W-:Y:S01]  /*1a80*/  UMOV UR17, 0x80000020 ;  /* 0x8000002000117882 */ /* 0x000fe20000000000 */
[----:B------:R-:W-:Y:S01]  /*1a90*/  UMOV UR19, 0x80000020 ;  /* 0x8000002000137882 */ /* 0x000fe20000000000 */
[----:B------:R-:W-:Y:S02]  /*1aa0*/  ULEA.HI UR8, UR8, UR6, URZ, 0x1c ;  /* 0x0000000608087291 */ /* 0x000fe4000f8fe03f */
[----:B------:R-:W-:-:S02]  /*1ab0*/  USGXT.U32 UR6, UR7, 0xe ;  /* 0x0000000e0706789a */ /* 0x000fc40008000000 */
[----:B------:R-:W-:Y:S02]  /*1ac0*/  ULOP3.LUT UR8, UR8, 0x3fff, URZ, 0xc0, !UPT ;  /* 0x00003fff08087892 */ /* 0x000fe4000f8ec03f */
[----:B------:R-:W-:Y:S01]  /*1ad0*/  UIADD3 UR14, UR14, 0x20, URZ ;  /* 0x000000200e0e7890 */ /* 0x000fe2000fffe03f */
[----:B------:R-:W-:Y:S02]  /*1ae0*/  UMOV UR7, URZ ;  /* 0x0000003f00077c82 */ /* 0x000fe40008000000 */
[----:B------:R-:W-:Y:S01]  /*1af0*/  UMOV UR16, UR6 ;  /* 0x0000000600107c82 */ /* 0x000fe20008000000 */
[----:B------:R-:W-:Y:S01]  /*1b00*/  UIADD3 UR5, UR5, 0x1, URZ ;  /* 0x0000000105057890 */ /* 0x000fe2000fffe03f */
[----:B------:R-:W-:Y:S01]  /*1b10*/  UMOV UR18, UR8 ;  /* 0x0000000800127c82 */ /* 0x000fe20008000000 */
[----:B------:R-:W-:Y:S01]  /*1b20*/  UMOV UR9, URZ ;  /* 0x0000003f00097c82 */ /* 0x000fe20008000000 */
[----:B------:R-:W-:Y:S01]  /*1b30*/  HGMMA.64x128x16.F32.BF16 R24, gdesc[UR16], R24 ;  /* 0x01e00000101879f0 */ /* 0x000fe20008701818 */
[----:B------:R-:W-:Y:S01]  /*1b40*/  UMOV UR18, 0xfffffffe ;  /* 0xfffffffe00127882 */ /* 0x000fe20000000000 */
[----:B------:R-:W-:Y:S01]  /*1b50*/  UMOV UR19, 0x7fffffdf ;  /* 0x7fffffdf00137882 */ /* 0x000fe20000000000 */
[----:B------:R-:W-:-:S02]  /*1b60*/  UISETP.NE.U32.AND UP0, UPT, UR5, 0x2, UPT ;  /* 0x000000020500788c */ /* 0x000fc4000bf05070 */
[----:B------:R-:W-:Y:S01]  /*1b70*/  UIADD3.64 UR16, UR6, -UR18, URZ ;  /* 0x8000001206107297 */ /* 0x000fe2000fffe03f */
[----:B-1----:R-:W-:Y:S01]  /*1b80*/  ISETP.LE.AND P0, PT, R2, UR14, PT ;  /* 0x0000000e02007c0c */ /* 0x002fe2000bf03270 */
[----:B------:R-:W-:Y:S02]  /*1b90*/  UIADD3.64 UR18, UR8, -UR18, URZ ;  /* 0x8000001208127297 */ /* 0x000fe4000fffe03f */
[----:B------:R-:W-:Y:S02]  /*1ba0*/  USEL UR6, URZ, 0x1, UP0 ;  /* 0x000000013f067887 */ /* 0x000fe40008000000 */
[----:B------:R-:W-:Y:S02]  /*1bb0*/  USEL UR5, UR5, URZ, UP0 ;  /* 0x0000003f05057287 */ /* 0x000fe40008000000 */
[----:B------:R-:W-:-:S03]  /*1bc0*/  ULOP3.LUT UR4, UR4, UR6, URZ, 0x3c, !UPT ;  /* 0x0000000604047292 */ /* 0x000fc6000f8e3c3f */
[----:B------:R-:W-:Y:S03]  /*1bd0*/  HGMMA.64x128x16.F32.BF16 R24, gdesc[UR16], R24, gsb0 ;  /* 0x01e00000101879f0 */ /* 0x000fe60008001818 */
[----:B------:R-:W-:Y:S06]  /*1be0*/  @!P0 BRA `(.L_x_49) ;  /* 0xfffffffc00088947 */ /* 0x000fec000383ffff */
.L_x_47:
[----:B------:R-:W-:Y:S02]  /*1bf0*/  WARPGROUP.DEPBAR.LE gsb0, 0x0 ;  /* 0x00008000000079c5 */ /* 0x000fe40000010000 */
[----:B----4-:R-:W-:Y:S01]  /*1c00*/  BAR.SYNC.DEFER_BLOCKING 0x0 ;  /* 0x0000000000007b1d */ /* 0x010fe20000010000 */
[C---:B-1----:R-:W-:Y:S01]  /*1c10*/  IMAD.SHL.U32 R2, R0.reuse, 0x80, RZ ;  /* 0x0000008000027824 */ /* 0x042fe200078e00ff */
[----:B------:R-:W-:Y:S01]  /*1c20*/  F2FP.BF16.F32.PACK_AB R24, R25, R24 ;  /* 0x000000181918723e */ /* 0x000fe200000010ff */
[----:B------:R-:W-:Y:S01]  /*1c30*/  IMAD.SHL.U32 R3, R0, 0x40, RZ ;  /* 0x0000004000037824 */ /* 0x000fe200078e00ff */
[----:B------:R-:W-:Y:S02]  /*1c40*/  F2FP.BF16.F32.PACK_AB R25, R27, R26 ;  /* 0x0000001a1b19723e */ /* 0x000fe400000010ff */
[----:B------:R-:W-:Y:S02]  /*1c50*/  ELECT P0, URZ, PT ;  /* 0x00000000003f782f */ /* 0x000fe40003800000 */
[----:B------:R-:W-:Y:S01]  /*1c60*/  LOP3.LUT R2, R2, 0x4780, RZ, 0xc0, !PT ;  /* 0x0000478002027812 */ /* 0x000fe200078ec0ff */
[----:B------:R-:W-:Y:S01]  /*1c70*/  ULOP3.LUT UR21, UR21, 0x3, URZ, 0xc0, !UPT ;  /* 0x0000000315157892 */ /* 0x000fe2000f8ec03f */
[----:B------:R-:W-:Y:S01]  /*1c80*/  F2FP.BF16.F32.PACK_AB R56, R57, R56 ;  /* 0x000000383938723e */ /* 0x000fe200000010ff */
[----:B------:R-:W-:Y:S01]  /*1c90*/  UMOV UR10, UR15 ;  /* 0x0000000f000a7c82 */ /* 0x000fe20008000000 */
[----:B------:R-:W-:Y:S01]  /*1ca0*/  LOP3.LUT R4, R2, 0x1800, R3, 0xf8, !PT ;  /* 0x0000180002047812 */ /* 0x000fe200078ef803 */
[----:B------:R-:W-:Y:S01]  /*1cb0*/  IMAD.SHL.U32 R2, R0, 0x10, RZ ;  /* 0x0000001000027824 */ /* 0x000fe200078e00ff */
[----:B------:R-:W-:Y:S01]  /*1cc0*/  F2FP.BF16.F32.PACK_AB R26, R29, R28 ;  /* 0x0000001c1d1a723e */ /* 0x000fe200000010ff */
[----:B---3--:R-:W-:Y:S01]  /*1cd0*/  ULEA UR9, UR21, UR11, 0x6 ;  /* 0x0000000b15097291 */ /* 0x008fe2000f8e303f */
[----:B------:R-:W-:Y:S01]  /*1ce0*/  F2FP.BF16.F32.PACK_AB R27, R31, R30 ;  /* 0x0000001e1f1b723e */ /* 0x000fe200000010ff */
[----:B------:R-:W-:Y:S01]  /*1cf0*/  ULEA UR8, UR21, UR20, 0xd ;  /* 0x0000001415087291 */ /* 0x000fe2000f8e683f */
[----:B------:R-:W-:-:S02]  /*1d00*/  LOP3.LUT R3, R2, 0x70, RZ, 0xc0, !PT ;  /* 0x0000007002037812 */ /* 0x000fc400078ec0ff */
[----:B------:R-:W-:Y:S02]  /*1d10*/  F2FP.BF16.F32.PACK_AB R32, R33, R32 ;  /* 0x000000202120723e */ /* 0x000fe400000010ff */
[----:B------:R-:W-:Y:S02]  /*1d20*/  LOP3.LUT R3, R3, 0x10, R0, 0x78, !PT ;  /* 0x0000001003037812 */ /* 0x000fe400078e7800 */
[----:B------:R-:W-:Y:S01]  /*1d30*/  F2FP.BF16.F32.PACK_AB R57, R59, R58 ;  /* 0x0000003a3b39723e */ /* 0x000fe200000010ff */
[----:B------:R-:W1:Y:S02]  /*1d40*/  @!P2 SYNCS.CCTL.IV [UR20+0xa000] ;  /* 0x00a00000ff00a9b1 */ /* 0x000e640008000014 */
[----:B-1----:R-:W-:Y:S01]  /*1d50*/  BAR.SYNC.DEFER_BLOCKING 0x0 ;  /* 0x0000000000007b1d */ /* 0x002fe20000010000 */
[----:B------:R-:W-:Y:S02]  /*1d60*/  LOP3.LUT R3, R4, R3, RZ, 0xfc, !PT ;  /* 0x0000000304037212 */ /* 0x000fe400078efcff */
[----:B------:R-:W-:-:S02]  /*1d70*/  F2FP.BF16.F32.PACK_AB R33, R35, R34 ;  /* 0x000000222321723e */ /* 0x000fc400000010ff */
[C---:B------:R-:W-:Y:S01]  /*1d80*/  LOP3.LUT R2, R3.reuse, 0x20, RZ, 0x3c, !PT ;  /* 0x0000002003027812 */ /* 0x040fe200078e3cff */
[C---:B------:R-:W-:Y:S01]  /*1d90*/  VIADD R0, R3.reuse, UR20 ;  /* 0x0000001403007c36 */ /* 0x040fe20008000000 */
[----:B------:R-:W-:Y:S02]  /*1da0*/  LOP3.LUT R4, R3, 0x40, RZ, 0x3c, !PT ;  /* 0x0000004003047812 */ /* 0x000fe400078e3cff */
[----:B------:R-:W-:Y:S01]  /*1db0*/  F2FP.BF16.F32.PACK_AB R58, R61, R60 ;  /* 0x0000003c3d3a723e */ /* 0x000fe200000010ff */
[----:B------:R-:W-:Y:S01]  /*1dc0*/  VIADD R2, R2, UR20 ;  /* 0x0000001402027c36 */ /* 0x000fe20008000000 */
[----:B------:R-:W-:Y:S01]  /*1dd0*/  F2FP.BF16.F32.PACK_AB R59, R63, R62 ;  /* 0x0000003e3f3b723e */ /* 0x000fe200000010ff */
[----:B------:R-:W-:Y:S01]  /*1de0*/  VIADD R4, R4, UR20 ;  /* 0x0000001404047c36 */ /* 0x000fe20008000000 */
[----:B------:R-:W-:Y:S02]  /*1df0*/  F2FP.BF16.F32.PACK_AB R64, R65, R64 ;  /* 0x000000404140723e */ /* 0x000fe400000010ff */
[----:B------:R-:W-:-:S02]  /*1e00*/  LOP3.LUT R3, R3, 0x60, RZ, 0x3c, !PT ;  /* 0x0000006003037812 */ /* 0x000fc400078e3cff */
[----:B------:R-:W-:Y:S02]  /*1e10*/  F2FP.BF16.F32.PACK_AB R34, R37, R36 ;  /* 0x000000242522723e */ /* 0x000fe400000010ff */
[----:B------:R-:W-:Y:S01]  /*1e20*/  F2FP.BF16.F32.PACK_AB R35, R39, R38 ;  /* 0x000000262723723e */ /* 0x000fe200000010ff */
[----:B------:R-:W-:Y:S01]  /*1e30*/  VIADD R3, R3, UR20 ;  /* 0x0000001403037c36 */ /* 0x000fe20008000000 */
[----:B------:R-:W-:Y:S02]  /*1e40*/  F2FP.BF16.F32.PACK_AB R40, R41, R40 ;  /* 0x000000282928723e */ /* 0x000fe400000010ff */
[----:B------:R-:W-:Y:S01]  /*1e50*/  F2FP.BF16.F32.PACK_AB R65, R67, R66 ;  /* 0x000000424341723e */ /* 0x000fe200000010ff */
[----:B------:R-:W1:Y:S01]  /*1e60*/  @!P2 SYNCS.CCTL.IV [UR20+0xa008] ;  /* 0x00a00800ff00a9b1 */ /* 0x000e620008000014 */
[----:B------:R-:W-:Y:S01]  /*1e70*/  F2FP.BF16.F32.PACK_AB R41, R43, R42 ;  /* 0x0000002a2b29723e */ /* 0x000fe200000010ff */
[----:B-1----:R-:W-:Y:S01]  /*1e80*/  STSM.16.M88.4 [R0], R24 ;  /* 0x0000001800007844 */ /* 0x002fe20000000200 */
[----:B------:R-:W-:-:S02]  /*1e90*/  F2FP.BF16.F32.PACK_AB R66, R69, R68 ;  /* 0x000000444542723e */ /* 0x000fc400000010ff */
[----:B------:R-:W-:Y:S01]  /*1ea0*/  F2FP.BF16.F32.PACK_AB R67, R71, R70 ;  /* 0x000000464743723e */ /* 0x000fe200000010ff */
[----:B------:R-:W-:Y:S01]  /*1eb0*/  STSM.16.M88.4 [R0+0x2000], R56 ;  /* 0x0020003800007844 */ /* 0x000fe20000000200 */
[----:B------:R-:W-:Y:S02]  /*1ec0*/  F2FP.BF16.F32.PACK_AB R72, R73, R72 ;  /* 0x000000484948723e */ /* 0x000fe400000010ff */
[----:B------:R-:W-:Y:S01]  /*1ed0*/  F2FP.BF16.F32.PACK_AB R42, R45, R44 ;  /* 0x0000002c2d2a723e */ /* 0x000fe200000010ff */
[----:B------:R-:W-:Y:S01]  /*1ee0*/  STSM.16.M88.4 [R2], R32 ;  /* 0x0000002002007844 */ /* 0x000fe20000000200 */
[----:B------:R-:W-:Y:S02]  /*1ef0*/  F2FP.BF16.F32.PACK_AB R43, R47, R46 ;  /* 0x0000002e2f2b723e */ /* 0x000fe400000010ff */
[----:B------:R-:W-:Y:S01]  /*1f00*/  F2FP.BF16.F32.PACK_AB R48, R49, R48 ;  /* 0x000000303130723e */ /* 0x000fe200000010ff */
[----:B------:R-:W-:Y:S01]  /*1f10*/  STSM.16.M88.4 [R2+0x2000], R64 ;  /* 0x0020004002007844 */ /* 0x000fe20000000200 */
[----:B------:R-:W-:-:S02]  /*1f20*/  F2FP.BF16.F32.PACK_AB R73, R75, R74 ;  /* 0x0000004a4b49723e */ /* 0x000fc400000010ff */
[----:B------:R-:W-:Y:S01]  /*1f30*/  F2FP.BF16.F32.PACK_AB R49, R51, R50 ;  /* 0x000000323331723e */ /* 0x000fe200000010ff */
[----:B------:R-:W-:Y:S01]  /*1f40*/  STSM.16.M88.4 [R4], R40 ;  /* 0x0000002804007844 */ /* 0x000fe20000000200 */
[----:B------:R-:W-:Y:S02]  /*1f50*/  F2FP.BF16.F32.PACK_AB R74, R77, R76 ;  /* 0x0000004c4d4a723e */ /* 0x000fe400000010ff */
[----:B------:R-:W-:Y:S02]  /*1f60*/  F2FP.BF16.F32.PACK_AB R75, R79, R78 ;  /* 0x0000004e4f4b723e */ /* 0x000fe400000010ff */
[----:B------:R-:W-:Y:S02]  /*1f70*/  F2FP.BF16.F32.PACK_AB R80, R81, R80 ;  /* 0x000000505150723e */ /* 0x000fe400000010ff */
[----:B------:R-:W-:Y:S01]  /*1f80*/  F2FP.BF16.F32.PACK_AB R50, R53, R52 ;  /* 0x000000343532723e */ /* 0x000fe200000010ff */
[----:B------:R-:W-:Y:S01]  /*1f90*/  STSM.16.M88.4 [R4+0x2000], R72 ;  /* 0x0020004804007844 */ /* 0x000fe20000000200 */
[----:B------:R-:W-:-:S02]  /*1fa0*/  F2FP.BF16.F32.PACK_AB R51, R55, R54 ;  /* 0x000000363733723e */ /* 0x000fc400000010ff */
[----:B------:R-:W-:Y:S02]  /*1fb0*/  F2FP.BF16.F32.PACK_AB R81, R83, R82 ;  /* 0x000000525351723e */ /* 0x000fe400000010ff */
[----:B------:R-:W-:Y:S01]  /*1fc0*/  F2FP.BF16.F32.PACK_AB R82, R85, R84 ;  /* 0x000000545552723e */ /* 0x000fe200000010ff */
[----:B------:R-:W-:Y:S01]  /*1fd0*/  STSM.16.M88.4 [R3], R48 ;  /* 0x0000003003007844 */ /* 0x000fe20000000200 */
[----:B------:R-:W-:Y:S02]  /*1fe0*/  F2FP.BF16.F32.PACK_AB R83, R87, R86 ;  /* 0x000000565753723e */ /* 0x000fe400000010ff */
[----:B------:R-:W-:-:S03]  /*1ff0*/  ISETP.LT.U32.AND P0, PT, R6, 0x80, P0 ;  /* 0x000000800600780c */ /* 0x000fc60000701070 */
[----:B------:R-:W-:Y:S01]  /*2000*/  STSM.16.M88.4 [R3+0x2000], R80 ;  /* 0x0020005003007844 */ /* 0x000fe20000000200 */
[----:B------:R1:W-:Y:S06]  /*2010*/  MEMBAR.ALL.CTA ;  /* 0x0000000000007992 */ /* 0x0003ec0000008000 */
[----:B-1----:R-:W1:Y:S03]  /*2020*/  FENCE.VIEW.ASYNC.S ;  /* 0x00000000000073c6 */ /* 0x002e660000000000 */
[----:B-1----:R-:W-:Y:S01]  /*2030*/  VOTEU.ANY UP0, P0 ;  /* 0x00000000003f7886 */ /* 0x002fe20000000100 */
[----:B------:R-:W-:-:S04]  /*2040*/  VOTEU.ANY UP1, P0 ;  /* 0x00000000003f7886 */ /* 0x000fc80000020100 */
[----:B------:R-:W-:Y:S01]  /*2050*/  @UP0 UMOV UR6, UR26 ;  /* 0x0000001a00060c82 */ /* 0x000fe20008000000 */
[----:B------:R-:W-:Y:S01]  /*2060*/  @UP0 UMOV UR7, UR27 ;  /* 0x0000001b00070c82 */ /* 0x000fe20008000000 */
[----:B------:R-:W-:Y:S06]  /*2070*/  BAR.SYNC.DEFER_BLOCKING 0x0 ;  /* 0x0000000000007b1d */ /* 0x000fec0000010000 */
[----:B------:R1:W-:Y:S01]  /*2080*/  @UP1 UTMASTG.2D [UR8], [UR6] ;  /* 0x00000008060013b5 */ /* 0x0003e20008008000 */
[----:B------:R0:W-:Y:S01]  /*2090*/  UTMACMDFLUSH ;  /* 0x00000000000079b7 */ /* 0x0001e20000000000 */
[----:B------:R-:W-:-:S04]  /*20a0*/  DEPBAR.LE SB0, 0x0 ;  /* 0x000080000000791a */ /* 0x000fc80000000000 */
[----:B------:R-:W-:Y:S06]  /*20b0*/  BAR.SYNC.DEFER_BLOCKING 0x0 ;  /* 0x0000000000007b1d */ /* 0x000fec0000010000 */
[----:B-1----:R-:W-:Y:S05]  /*20c0*/  EXIT ;  /* 0x000000000000794d */ /* 0x002fea0003800000 */
.L_x_48:
[----:B------:R-:W1:Y:S02]  /*20d0*/  SYNCS.PHASECHK.TRANS64.TRYWAIT P0, [UR18+0xa000], R2 ;  /* 0x00a00002ff0075a7 */ /* 0x000e640008000152 */
[----:B-1----:R-:W-:Y:S05]  /*20e0*/  @!P0 BRA `(.L_x_48) ;  /* 0xfffffffc00f88947 */ /* 0x002fea000383ffff */
[----:B------:R-:W-:Y:S05]  /*20f0*/  BRA `(.L_x_50) ;  /* 0xfffffff800487947 */ /* 0x000fea000383ffff */
.L_x_51:
[----:B------:R-:W-:-:S00]  /*2100*/  BRA `(.L_x_51) ;  /* 0xfffffffc00fc7947 */ /* 0x000fc0000383ffff */
[----:B------:R-:W-:-:S00]  /*2110*/  NOP ;  /* 0x0000000000007918 */ /* 0x000fc00000000000 */
        /* <DEDUP_REMOVED lines=14> */
.L_x_52:


//--------------------- .nv.shared.gluon_wgmma    --------------------------
	.section	.nv.shared.gluon_wgmma,"aw",@nobits
	.sectionflags	@""
	.align	16
	.zero		1024


//--------------------- .nv.shared.reserved.0     --------------------------
	.section	.nv.shared.reserved.0,"aw",@nobits
	.weak		__nv_reservedSMEM_offset_0_alias
	.size		__nv_reservedSMEM_offset_0_alias, 0, 0
	.other		__nv_reservedSMEM_offset_0_alias,@"STO_CUDA_RESERVED_SHARED STV_DEFAULT"
__nv_reservedSMEM_offset_0_alias:
	.zero		0


//--------------------- .nv.constant0.gluon_wgmma --------------------------
	.section	.nv.constant0.gluon_wgmma,"a",@progbits
	.sectionflags	@""
	.align	4
.nv.constant0.gluon_wgmma:
	.zero		608


//--------------------- SYMBOLS --------------------------

	.type		.nv.reservedSmem.offset0,@object
	.size		.nv.reservedSmem.offset0,0x4
